//
// Generated by NVIDIA NVVM Compiler
//
// Compiler Build ID: CL-36424714
// Cuda compilation tools, release 13.0, V13.0.88
// Based on NVVM 20.0.0
//

.version 9.0
.target sm_100
.address_size 64

	// .globl	_Z8kernel_APfiii
.global .align 4 .b8 __cudart_i2opi_f[24] = {65, 144, 67, 60, 153, 149, 98, 219, 192, 221, 52, 245, 209, 87, 39, 252, 41, 21, 68, 78, 110, 131, 249, 162};

.visible .entry _Z8kernel_APfiii(
	.param .u64 .ptr .align 1 _Z8kernel_APfiii_param_0,
	.param .u32 _Z8kernel_APfiii_param_1,
	.param .u32 _Z8kernel_APfiii_param_2,
	.param .u32 _Z8kernel_APfiii_param_3
)
{
	.local .align 4 .b8 	__local_depot0[28];
	.reg .b64 	%SP;
	.reg .b64 	%SPL;
	.reg .pred 	%p<79>;
	.reg .b32 	%r<222>;
	.reg .b32 	%f<275>;
	.reg .b64 	%rd<58>;
	.reg .b64 	%fd<7>;

	mov.u64 	%SPL, __local_depot0;
	ld.param.u64 	%rd16, [_Z8kernel_APfiii_param_0];
	ld.param.u32 	%r76, [_Z8kernel_APfiii_param_1];
	ld.param.u32 	%r79, [_Z8kernel_APfiii_param_2];
	ld.param.u32 	%r77, [_Z8kernel_APfiii_param_3];
	cvta.to.global.u64 	%rd1, %rd16;
	add.u64 	%rd2, %SPL, 0;
	mov.u32 	%r80, %ntid.y;
	mov.u32 	%r81, %nctaid.y;
	mul.lo.s32 	%r82, %r80, %r81;
	add.s32 	%r83, %r82, %r79;
	add.s32 	%r84, %r83, -1;
	div.u32 	%r85, %r84, %r82;
	mov.u32 	%r86, %ntid.x;
	mov.u32 	%r87, %nctaid.x;
	mul.lo.s32 	%r88, %r86, %r87;
	add.s32 	%r89, %r88, %r76;
	add.s32 	%r90, %r89, -1;
	div.u32 	%r91, %r90, %r88;
	mov.u32 	%r92, %ctaid.y;
	mov.u32 	%r93, %tid.y;
	mad.lo.s32 	%r94, %r92, %r80, %r93;
	mul.lo.s32 	%r1, %r85, %r94;
	add.s32 	%r95, %r1, %r85;
	mov.u32 	%r96, %ctaid.x;
	mov.u32 	%r78, %tid.x;
	mad.lo.s32 	%r97, %r96, %r86, %r78;
	mul.lo.s32 	%r198, %r91, %r97;
	add.s32 	%r98, %r198, %r91;
	min.s32 	%r3, %r79, %r95;
	min.s32 	%r4, %r76, %r98;
	setp.gt.s32 	%p1, %r78, 1;
	@%p1 bra 	$L__BB0_6;
	setp.eq.s32 	%p4, %r78, 0;
	@%p4 bra 	$L__BB0_9;
	setp.eq.s32 	%p5, %r78, 1;
	@%p5 bra 	$L__BB0_3;
	bra.uni 	$L__BB0_8;
$L__BB0_3:
	add.s32 	%r201, %r198, 1;
	setp.ge.s32 	%p34, %r201, %r4;
	@%p34 bra 	$L__BB0_8;
	setp.lt.s32 	%p35, %r77, 1;
	@%p35 bra 	$L__BB0_8;
	mov.u64 	%rd45, __cudart_i2opi_f;
	bra.uni 	$L__BB0_22;
$L__BB0_6:
	setp.eq.s32 	%p2, %r78, 2;
	@%p2 bra 	$L__BB0_35;
	setp.eq.s32 	%p3, %r78, 3;
	@%p3 bra 	$L__BB0_51;
$L__BB0_8:
	ret;
$L__BB0_9:
	setp.ge.s32 	%p48, %r198, %r4;
	@%p48 bra 	$L__BB0_8;
	setp.lt.s32 	%p49, %r77, 1;
	@%p49 bra 	$L__BB0_8;
	and.b32  	%r5, %r77, 3;
	and.b32  	%r168, %r77, 2147483644;
	neg.s32 	%r6, %r168;
$L__BB0_12:
	setp.ge.s32 	%p50, %r1, %r3;
	mov.u32 	%r199, %r1;
	@%p50 bra 	$L__BB0_13;
	bra.uni 	$L__BB0_14;
$L__BB0_13:
	add.s32 	%r198, %r198, 4;
	setp.lt.s32 	%p78, %r198, %r4;
	@%p78 bra 	$L__BB0_12;
	bra.uni 	$L__BB0_8;
$L__BB0_14:
	setp.lt.u32 	%p51, %r77, 4;
	mad.lo.s32 	%r169, %r199, %r76, %r198;
	mul.wide.s32 	%rd54, %r169, 4;
	add.s64 	%rd3, %rd1, %rd54;
	ld.global.f32 	%f268, [%rd3];
	@%p51 bra 	$L__BB0_17;
	mov.u32 	%r200, %r6;
$L__BB0_16:
	setp.lt.f32 	%p52, %f268, 0f00800000;
	mul.f32 	%f101, %f268, 0f4B000000;
	selp.f32 	%f102, %f101, %f268, %p52;
	selp.f32 	%f103, 0fC1B80000, 0f00000000, %p52;
	mov.b32 	%r170, %f102;
	add.s32 	%r171, %r170, -1059760811;
	and.b32  	%r172, %r171, -8388608;
	sub.s32 	%r173, %r170, %r172;
	mov.b32 	%f104, %r173;
	cvt.rn.f32.s32 	%f105, %r172;
	fma.rn.f32 	%f106, %f105, 0f34000000, %f103;
	add.f32 	%f107, %f104, 0fBF800000;
	fma.rn.f32 	%f108, %f107, 0fBE055027, 0f3E1039F6;
	fma.rn.f32 	%f109, %f108, %f107, 0fBDF8CDCC;
	fma.rn.f32 	%f110, %f109, %f107, 0f3E0F2955;
	fma.rn.f32 	%f111, %f110, %f107, 0fBE2AD8B9;
	fma.rn.f32 	%f112, %f111, %f107, 0f3E4CED0B;
	fma.rn.f32 	%f113, %f112, %f107, 0fBE7FFF22;
	fma.rn.f32 	%f114, %f113, %f107, 0f3EAAAA78;
	fma.rn.f32 	%f115, %f114, %f107, 0fBF000000;
	mul.f32 	%f116, %f107, %f115;
	fma.rn.f32 	%f117, %f116, %f107, %f107;
	fma.rn.f32 	%f118, %f106, 0f3F317218, %f117;
	setp.gt.u32 	%p53, %r170, 2139095039;
	fma.rn.f32 	%f119, %f102, 0f7F800000, 0f7F800000;
	selp.f32 	%f120, %f119, %f118, %p53;
	setp.eq.f32 	%p54, %f102, 0f00000000;
	add.f32 	%f121, %f120, 0f3F800000;
	selp.f32 	%f122, 0fFF800000, %f121, %p54;
	sqrt.rn.f32 	%f123, %f122;
	add.f32 	%f124, %f268, %f123;
	setp.lt.f32 	%p55, %f124, 0f00800000;
	mul.f32 	%f125, %f124, 0f4B000000;
	selp.f32 	%f126, %f125, %f124, %p55;
	selp.f32 	%f127, 0fC1B80000, 0f00000000, %p55;
	mov.b32 	%r174, %f126;
	add.s32 	%r175, %r174, -1059760811;
	and.b32  	%r176, %r175, -8388608;
	sub.s32 	%r177, %r174, %r176;
	mov.b32 	%f128, %r177;
	cvt.rn.f32.s32 	%f129, %r176;
	fma.rn.f32 	%f130, %f129, 0f34000000, %f127;
	add.f32 	%f131, %f128, 0fBF800000;
	fma.rn.f32 	%f132, %f131, 0fBE055027, 0f3E1039F6;
	fma.rn.f32 	%f133, %f132, %f131, 0fBDF8CDCC;
	fma.rn.f32 	%f134, %f133, %f131, 0f3E0F2955;
	fma.rn.f32 	%f135, %f134, %f131, 0fBE2AD8B9;
	fma.rn.f32 	%f136, %f135, %f131, 0f3E4CED0B;
	fma.rn.f32 	%f137, %f136, %f131, 0fBE7FFF22;
	fma.rn.f32 	%f138, %f137, %f131, 0f3EAAAA78;
	fma.rn.f32 	%f139, %f138, %f131, 0fBF000000;
	mul.f32 	%f140, %f131, %f139;
	fma.rn.f32 	%f141, %f140, %f131, %f131;
	fma.rn.f32 	%f142, %f130, 0f3F317218, %f141;
	setp.gt.u32 	%p56, %r174, 2139095039;
	fma.rn.f32 	%f143, %f126, 0f7F800000, 0f7F800000;
	selp.f32 	%f144, %f143, %f142, %p56;
	setp.eq.f32 	%p57, %f126, 0f00000000;
	add.f32 	%f145, %f144, 0f3F800000;
	selp.f32 	%f146, 0fFF800000, %f145, %p57;
	sqrt.rn.f32 	%f147, %f146;
	add.f32 	%f148, %f124, %f147;
	setp.lt.f32 	%p58, %f148, 0f00800000;
	mul.f32 	%f149, %f148, 0f4B000000;
	selp.f32 	%f150, %f149, %f148, %p58;
	selp.f32 	%f151, 0fC1B80000, 0f00000000, %p58;
	mov.b32 	%r178, %f150;
	add.s32 	%r179, %r178, -1059760811;
	and.b32  	%r180, %r179, -8388608;
	sub.s32 	%r181, %r178, %r180;
	mov.b32 	%f152, %r181;
	cvt.rn.f32.s32 	%f153, %r180;
	fma.rn.f32 	%f154, %f153, 0f34000000, %f151;
	add.f32 	%f155, %f152, 0fBF800000;
	fma.rn.f32 	%f156, %f155, 0fBE055027, 0f3E1039F6;
	fma.rn.f32 	%f157, %f156, %f155, 0fBDF8CDCC;
	fma.rn.f32 	%f158, %f157, %f155, 0f3E0F2955;
	fma.rn.f32 	%f159, %f158, %f155, 0fBE2AD8B9;
	fma.rn.f32 	%f160, %f159, %f155, 0f3E4CED0B;
	fma.rn.f32 	%f161, %f160, %f155, 0fBE7FFF22;
	fma.rn.f32 	%f162, %f161, %f155, 0f3EAAAA78;
	fma.rn.f32 	%f163, %f162, %f155, 0fBF000000;
	mul.f32 	%f164, %f155, %f163;
	fma.rn.f32 	%f165, %f164, %f155, %f155;
	fma.rn.f32 	%f166, %f154, 0f3F317218, %f165;
	setp.gt.u32 	%p59, %r178, 2139095039;
	fma.rn.f32 	%f167, %f150, 0f7F800000, 0f7F800000;
	selp.f32 	%f168, %f167, %f166, %p59;
	setp.eq.f32 	%p60, %f150, 0f00000000;
	add.f32 	%f169, %f168, 0f3F800000;
	selp.f32 	%f170, 0fFF800000, %f169, %p60;
	sqrt.rn.f32 	%f171, %f170;
	add.f32 	%f172, %f148, %f171;
	setp.lt.f32 	%p61, %f172, 0f00800000;
	mul.f32 	%f173, %f172, 0f4B000000;
	selp.f32 	%f174, %f173, %f172, %p61;
	selp.f32 	%f175, 0fC1B80000, 0f00000000, %p61;
	mov.b32 	%r182, %f174;
	add.s32 	%r183, %r182, -1059760811;
	and.b32  	%r184, %r183, -8388608;
	sub.s32 	%r185, %r182, %r184;
	mov.b32 	%f176, %r185;
	cvt.rn.f32.s32 	%f177, %r184;
	fma.rn.f32 	%f178, %f177, 0f34000000, %f175;
	add.f32 	%f179, %f176, 0fBF800000;
	fma.rn.f32 	%f180, %f179, 0fBE055027, 0f3E1039F6;
	fma.rn.f32 	%f181, %f180, %f179, 0fBDF8CDCC;
	fma.rn.f32 	%f182, %f181, %f179, 0f3E0F2955;
	fma.rn.f32 	%f183, %f182, %f179, 0fBE2AD8B9;
	fma.rn.f32 	%f184, %f183, %f179, 0f3E4CED0B;
	fma.rn.f32 	%f185, %f184, %f179, 0fBE7FFF22;
	fma.rn.f32 	%f186, %f185, %f179, 0f3EAAAA78;
	fma.rn.f32 	%f187, %f186, %f179, 0fBF000000;
	mul.f32 	%f188, %f179, %f187;
	fma.rn.f32 	%f189, %f188, %f179, %f179;
	fma.rn.f32 	%f190, %f178, 0f3F317218, %f189;
	setp.gt.u32 	%p62, %r182, 2139095039;
	fma.rn.f32 	%f191, %f174, 0f7F800000, 0f7F800000;
	selp.f32 	%f192, %f191, %f190, %p62;
	setp.eq.f32 	%p63, %f174, 0f00000000;
	add.f32 	%f193, %f192, 0f3F800000;
	selp.f32 	%f194, 0fFF800000, %f193, %p63;
	sqrt.rn.f32 	%f195, %f194;
	add.f32 	%f268, %f172, %f195;
	add.s32 	%r200, %r200, 4;
	setp.ne.s32 	%p64, %r200, 0;
	@%p64 bra 	$L__BB0_16;
$L__BB0_17:
	setp.eq.s32 	%p65, %r5, 0;
	@%p65 bra 	$L__BB0_21;
	setp.eq.s32 	%p66, %r5, 1;
	setp.lt.f32 	%p67, %f268, 0f00800000;
	mul.f32 	%f196, %f268, 0f4B000000;
	selp.f32 	%f197, %f196, %f268, %p67;
	selp.f32 	%f198, 0fC1B80000, 0f00000000, %p67;
	mov.b32 	%r186, %f197;
	add.s32 	%r187, %r186, -1059760811;
	and.b32  	%r188, %r187, -8388608;
	sub.s32 	%r189, %r186, %r188;
	mov.b32 	%f199, %r189;
	cvt.rn.f32.s32 	%f200, %r188;
	fma.rn.f32 	%f201, %f200, 0f34000000, %f198;
	add.f32 	%f202, %f199, 0fBF800000;
	fma.rn.f32 	%f203, %f202, 0fBE055027, 0f3E1039F6;
	fma.rn.f32 	%f204, %f203, %f202, 0fBDF8CDCC;
	fma.rn.f32 	%f205, %f204, %f202, 0f3E0F2955;
	fma.rn.f32 	%f206, %f205, %f202, 0fBE2AD8B9;
	fma.rn.f32 	%f207, %f206, %f202, 0f3E4CED0B;
	fma.rn.f32 	%f208, %f207, %f202, 0fBE7FFF22;
	fma.rn.f32 	%f209, %f208, %f202, 0f3EAAAA78;
	fma.rn.f32 	%f210, %f209, %f202, 0fBF000000;
	mul.f32 	%f211, %f202, %f210;
	fma.rn.f32 	%f212, %f211, %f202, %f202;
	fma.rn.f32 	%f213, %f201, 0f3F317218, %f212;
	setp.gt.u32 	%p68, %r186, 2139095039;
	fma.rn.f32 	%f214, %f197, 0f7F800000, 0f7F800000;
	selp.f32 	%f215, %f214, %f213, %p68;
	setp.eq.f32 	%p69, %f197, 0f00000000;
	add.f32 	%f216, %f215, 0f3F800000;
	selp.f32 	%f217, 0fFF800000, %f216, %p69;
	sqrt.rn.f32 	%f218, %f217;
	add.f32 	%f268, %f268, %f218;
	@%p66 bra 	$L__BB0_21;
	setp.eq.s32 	%p70, %r5, 2;
	setp.lt.f32 	%p71, %f268, 0f00800000;
	mul.f32 	%f219, %f268, 0f4B000000;
	selp.f32 	%f220, %f219, %f268, %p71;
	selp.f32 	%f221, 0fC1B80000, 0f00000000, %p71;
	mov.b32 	%r190, %f220;
	add.s32 	%r191, %r190, -1059760811;
	and.b32  	%r192, %r191, -8388608;
	sub.s32 	%r193, %r190, %r192;
	mov.b32 	%f222, %r193;
	cvt.rn.f32.s32 	%f223, %r192;
	fma.rn.f32 	%f224, %f223, 0f34000000, %f221;
	add.f32 	%f225, %f222, 0fBF800000;
	fma.rn.f32 	%f226, %f225, 0fBE055027, 0f3E1039F6;
	fma.rn.f32 	%f227, %f226, %f225, 0fBDF8CDCC;
	fma.rn.f32 	%f228, %f227, %f225, 0f3E0F2955;
	fma.rn.f32 	%f229, %f228, %f225, 0fBE2AD8B9;
	fma.rn.f32 	%f230, %f229, %f225, 0f3E4CED0B;
	fma.rn.f32 	%f231, %f230, %f225, 0fBE7FFF22;
	fma.rn.f32 	%f232, %f231, %f225, 0f3EAAAA78;
	fma.rn.f32 	%f233, %f232, %f225, 0fBF000000;
	mul.f32 	%f234, %f225, %f233;
	fma.rn.f32 	%f235, %f234, %f225, %f225;
	fma.rn.f32 	%f236, %f224, 0f3F317218, %f235;
	setp.gt.u32 	%p72, %r190, 2139095039;
	fma.rn.f32 	%f237, %f220, 0f7F800000, 0f7F800000;
	selp.f32 	%f238, %f237, %f236, %p72;
	setp.eq.f32 	%p73, %f220, 0f00000000;
	add.f32 	%f239, %f238, 0f3F800000;
	selp.f32 	%f240, 0fFF800000, %f239, %p73;
	sqrt.rn.f32 	%f241, %f240;
	add.f32 	%f268, %f268, %f241;
	@%p70 bra 	$L__BB0_21;
	setp.lt.f32 	%p74, %f268, 0f00800000;
	mul.f32 	%f242, %f268, 0f4B000000;
	selp.f32 	%f243, %f242, %f268, %p74;
	selp.f32 	%f244, 0fC1B80000, 0f00000000, %p74;
	mov.b32 	%r194, %f243;
	add.s32 	%r195, %r194, -1059760811;
	and.b32  	%r196, %r195, -8388608;
	sub.s32 	%r197, %r194, %r196;
	mov.b32 	%f245, %r197;
	cvt.rn.f32.s32 	%f246, %r196;
	fma.rn.f32 	%f247, %f246, 0f34000000, %f244;
	add.f32 	%f248, %f245, 0fBF800000;
	fma.rn.f32 	%f249, %f248, 0fBE055027, 0f3E1039F6;
	fma.rn.f32 	%f250, %f249, %f248, 0fBDF8CDCC;
	fma.rn.f32 	%f251, %f250, %f248, 0f3E0F2955;
	fma.rn.f32 	%f252, %f251, %f248, 0fBE2AD8B9;
	fma.rn.f32 	%f253, %f252, %f248, 0f3E4CED0B;
	fma.rn.f32 	%f254, %f253, %f248, 0fBE7FFF22;
	fma.rn.f32 	%f255, %f254, %f248, 0f3EAAAA78;
	fma.rn.f32 	%f256, %f255, %f248, 0fBF000000;
	mul.f32 	%f257, %f248, %f256;
	fma.rn.f32 	%f258, %f257, %f248, %f248;
	fma.rn.f32 	%f259, %f247, 0f3F317218, %f258;
	setp.gt.u32 	%p75, %r194, 2139095039;
	fma.rn.f32 	%f260, %f243, 0f7F800000, 0f7F800000;
	selp.f32 	%f261, %f260, %f259, %p75;
	setp.eq.f32 	%p76, %f243, 0f00000000;
	add.f32 	%f262, %f261, 0f3F800000;
	selp.f32 	%f263, 0fFF800000, %f262, %p76;
	sqrt.rn.f32 	%f264, %f263;
	add.f32 	%f268, %f268, %f264;
$L__BB0_21:
	st.global.f32 	[%rd3], %f268;
	add.s32 	%r199, %r199, 1;
	setp.eq.s32 	%p77, %r199, %r3;
	@%p77 bra 	$L__BB0_13;
	bra.uni 	$L__BB0_14;
$L__BB0_22:
	setp.ge.s32 	%p36, %r1, %r3;
	mov.u32 	%r202, %r1;
	@%p36 bra 	$L__BB0_23;
	bra.uni 	$L__BB0_24;
$L__BB0_23:
	add.s32 	%r201, %r201, 4;
	setp.lt.s32 	%p47, %r201, %r4;
	@%p47 bra 	$L__BB0_22;
	bra.uni 	$L__BB0_8;
$L__BB0_24:
	mad.lo.s32 	%r145, %r202, %r76, %r201;
	mul.wide.s32 	%rd42, %r145, 4;
	add.s64 	%rd4, %rd1, %rd42;
	ld.global.f32 	%f269, [%rd4];
	mov.b32 	%r203, 0;
$L__BB0_25:
	mul.f32 	%f78, %f269, 0f3F22F983;
	cvt.rni.s32.f32 	%r207, %f78;
	cvt.rn.f32.s32 	%f79, %r207;
	fma.rn.f32 	%f80, %f79, 0fBFC90FDA, %f269;
	fma.rn.f32 	%f81, %f79, 0fB3A22168, %f80;
	fma.rn.f32 	%f270, %f79, 0fA7C234C5, %f81;
	abs.f32 	%f13, %f269;
	setp.ltu.f32 	%p37, %f13, 0f47CE4780;
	@%p37 bra 	$L__BB0_33;
	setp.eq.f32 	%p38, %f13, 0f7F800000;
	@%p38 bra 	$L__BB0_32;
	mov.b32 	%r19, %f269;
	shl.b32 	%r147, %r19, 8;
	or.b32  	%r20, %r147, -2147483648;
	mov.b64 	%rd55, 0;
	mov.b32 	%r204, 0;
$L__BB0_28:
	.pragma "nounroll";
	mul.wide.u32 	%rd44, %r204, 4;
	add.s64 	%rd46, %rd45, %rd44;
	ld.global.nc.u32 	%r148, [%rd46];
	mad.wide.u32 	%rd47, %r148, %r20, %rd55;
	shr.u64 	%rd55, %rd47, 32;
	add.s64 	%rd48, %rd2, %rd44;
	st.local.u32 	[%rd48], %rd47;
	add.s32 	%r204, %r204, 1;
	setp.ne.s32 	%p39, %r204, 6;
	@%p39 bra 	$L__BB0_28;
	shr.u32 	%r149, %r19, 23;
	st.local.u32 	[%rd2+24], %rd55;
	and.b32  	%r23, %r149, 31;
	and.b32  	%r150, %r149, 224;
	add.s32 	%r151, %r150, -128;
	shr.u32 	%r152, %r151, 5;
	mul.wide.u32 	%rd49, %r152, 4;
	sub.s64 	%rd7, %rd2, %rd49;
	ld.local.u32 	%r205, [%rd7+24];
	ld.local.u32 	%r206, [%rd7+20];
	setp.eq.s32 	%p40, %r23, 0;
	@%p40 bra 	$L__BB0_31;
	shf.l.wrap.b32 	%r205, %r206, %r205, %r23;
	ld.local.u32 	%r153, [%rd7+16];
	shf.l.wrap.b32 	%r206, %r153, %r206, %r23;
$L__BB0_31:
	shr.u32 	%r154, %r205, 30;
	shf.l.wrap.b32 	%r155, %r206, %r205, 2;
	shl.b32 	%r156, %r206, 2;
	shr.u32 	%r157, %r155, 31;
	add.s32 	%r158, %r157, %r154;
	neg.s32 	%r159, %r158;
	setp.lt.s32 	%p41, %r19, 0;
	selp.b32 	%r207, %r159, %r158, %p41;
	xor.b32  	%r160, %r155, %r19;
	shr.s32 	%r161, %r155, 31;
	xor.b32  	%r162, %r161, %r155;
	xor.b32  	%r163, %r161, %r156;
	cvt.u64.u32 	%rd50, %r162;
	shl.b64 	%rd51, %rd50, 32;
	cvt.u64.u32 	%rd52, %r163;
	or.b64  	%rd53, %rd51, %rd52;
	cvt.rn.f64.s64 	%fd5, %rd53;
	mul.f64 	%fd6, %fd5, 0d3BF921FB54442D19;
	cvt.rn.f32.f64 	%f82, %fd6;
	neg.f32 	%f83, %f82;
	setp.lt.s32 	%p42, %r160, 0;
	selp.f32 	%f270, %f83, %f82, %p42;
	bra.uni 	$L__BB0_33;
$L__BB0_32:
	mov.f32 	%f84, 0f00000000;
	mul.rn.f32 	%f270, %f269, %f84;
	mov.b32 	%r207, 0;
$L__BB0_33:
	add.s32 	%r165, %r207, 1;
	mul.rn.f32 	%f85, %f270, %f270;
	and.b32  	%r166, %r207, 1;
	setp.eq.b32 	%p43, %r166, 1;
	selp.f32 	%f86, %f270, 0f3F800000, %p43;
	fma.rn.f32 	%f87, %f85, %f86, 0f00000000;
	fma.rn.f32 	%f88, %f85, 0f37CBAC00, 0fBAB607ED;
	selp.f32 	%f89, 0fB94D4153, %f88, %p43;
	selp.f32 	%f90, 0f3C0885E4, 0f3D2AAABB, %p43;
	fma.rn.f32 	%f91, %f89, %f85, %f90;
	selp.f32 	%f92, 0fBE2AAAA8, 0fBEFFFFFF, %p43;
	fma.rn.f32 	%f93, %f91, %f85, %f92;
	fma.rn.f32 	%f94, %f93, %f87, %f86;
	and.b32  	%r167, %r165, 2;
	setp.eq.s32 	%p44, %r167, 0;
	mov.f32 	%f95, 0f00000000;
	sub.f32 	%f96, %f95, %f94;
	selp.f32 	%f97, %f94, %f96, %p44;
	add.f32 	%f98, %f97, 0f3F800000;
	sqrt.rn.f32 	%f99, %f98;
	add.f32 	%f269, %f269, %f99;
	add.s32 	%r203, %r203, 1;
	setp.ne.s32 	%p45, %r203, %r77;
	@%p45 bra 	$L__BB0_25;
	st.global.f32 	[%rd4], %f269;
	add.s32 	%r202, %r202, 1;
	setp.eq.s32 	%p46, %r202, %r3;
	@%p46 bra 	$L__BB0_23;
	bra.uni 	$L__BB0_24;
$L__BB0_35:
	add.s32 	%r208, %r198, 2;
	setp.ge.s32 	%p20, %r208, %r4;
	@%p20 bra 	$L__BB0_8;
	setp.lt.s32 	%p21, %r77, 1;
	@%p21 bra 	$L__BB0_8;
	mov.u64 	%rd33, __cudart_i2opi_f;
$L__BB0_38:
	setp.ge.s32 	%p22, %r1, %r3;
	mov.u32 	%r209, %r1;
	@%p22 bra 	$L__BB0_39;
	bra.uni 	$L__BB0_40;
$L__BB0_39:
	add.s32 	%r208, %r208, 4;
	setp.lt.s32 	%p33, %r208, %r4;
	@%p33 bra 	$L__BB0_38;
	bra.uni 	$L__BB0_8;
$L__BB0_40:
	mad.lo.s32 	%r122, %r209, %r76, %r208;
	mul.wide.s32 	%rd30, %r122, 4;
	add.s64 	%rd8, %rd1, %rd30;
	ld.global.f32 	%f271, [%rd8];
	mov.b32 	%r210, 0;
$L__BB0_41:
	mul.f32 	%f56, %f271, 0f3F22F983;
	cvt.rni.s32.f32 	%r214, %f56;
	cvt.rn.f32.s32 	%f57, %r214;
	fma.rn.f32 	%f58, %f57, 0fBFC90FDA, %f271;
	fma.rn.f32 	%f59, %f57, 0fB3A22168, %f58;
	fma.rn.f32 	%f272, %f57, 0fA7C234C5, %f59;
	abs.f32 	%f21, %f271;
	setp.ltu.f32 	%p23, %f21, 0f47CE4780;
	@%p23 bra 	$L__BB0_49;
	setp.eq.f32 	%p24, %f21, 0f7F800000;
	@%p24 bra 	$L__BB0_48;
	mov.b32 	%r40, %f271;
	shl.b32 	%r124, %r40, 8;
	or.b32  	%r41, %r124, -2147483648;
	mov.b64 	%rd56, 0;
	mov.b32 	%r211, 0;
$L__BB0_44:
	.pragma "nounroll";
	mul.wide.u32 	%rd32, %r211, 4;
	add.s64 	%rd34, %rd33, %rd32;
	ld.global.nc.u32 	%r125, [%rd34];
	mad.wide.u32 	%rd35, %r125, %r41, %rd56;
	shr.u64 	%rd56, %rd35, 32;
	add.s64 	%rd36, %rd2, %rd32;
	st.local.u32 	[%rd36], %rd35;
	add.s32 	%r211, %r211, 1;
	setp.ne.s32 	%p25, %r211, 6;
	@%p25 bra 	$L__BB0_44;
	shr.u32 	%r126, %r40, 23;
	st.local.u32 	[%rd2+24], %rd56;
	and.b32  	%r44, %r126, 31;
	and.b32  	%r127, %r126, 224;
	add.s32 	%r128, %r127, -128;
	shr.u32 	%r129, %r128, 5;
	mul.wide.u32 	%rd37, %r129, 4;
	sub.s64 	%rd11, %rd2, %rd37;
	ld.local.u32 	%r212, [%rd11+24];
	ld.local.u32 	%r213, [%rd11+20];
	setp.eq.s32 	%p26, %r44, 0;
	@%p26 bra 	$L__BB0_47;
	shf.l.wrap.b32 	%r212, %r213, %r212, %r44;
	ld.local.u32 	%r130, [%rd11+16];
	shf.l.wrap.b32 	%r213, %r130, %r213, %r44;
$L__BB0_47:
	shr.u32 	%r131, %r212, 30;
	shf.l.wrap.b32 	%r132, %r213, %r212, 2;
	shl.b32 	%r133, %r213, 2;
	shr.u32 	%r134, %r132, 31;
	add.s32 	%r135, %r134, %r131;
	neg.s32 	%r136, %r135;
	setp.lt.s32 	%p27, %r40, 0;
	selp.b32 	%r214, %r136, %r135, %p27;
	xor.b32  	%r137, %r132, %r40;
	shr.s32 	%r138, %r132, 31;
	xor.b32  	%r139, %r138, %r132;
	xor.b32  	%r140, %r138, %r133;
	cvt.u64.u32 	%rd38, %r139;
	shl.b64 	%rd39, %rd38, 32;
	cvt.u64.u32 	%rd40, %r140;
	or.b64  	%rd41, %rd39, %rd40;
	cvt.rn.f64.s64 	%fd3, %rd41;
	mul.f64 	%fd4, %fd3, 0d3BF921FB54442D19;
	cvt.rn.f32.f64 	%f60, %fd4;
	neg.f32 	%f61, %f60;
	setp.lt.s32 	%p28, %r137, 0;
	selp.f32 	%f272, %f61, %f60, %p28;
	bra.uni 	$L__BB0_49;
$L__BB0_48:
	mov.f32 	%f62, 0f00000000;
	mul.rn.f32 	%f272, %f271, %f62;
	mov.b32 	%r214, 0;
$L__BB0_49:
	mul.rn.f32 	%f63, %f272, %f272;
	and.b32  	%r142, %r214, 1;
	setp.eq.b32 	%p29, %r142, 1;
	selp.f32 	%f64, 0f3F800000, %f272, %p29;
	fma.rn.f32 	%f65, %f63, %f64, 0f00000000;
	fma.rn.f32 	%f66, %f63, 0f37CBAC00, 0fBAB607ED;
	selp.f32 	%f67, %f66, 0fB94D4153, %p29;
	selp.f32 	%f68, 0f3D2AAABB, 0f3C0885E4, %p29;
	fma.rn.f32 	%f69, %f67, %f63, %f68;
	selp.f32 	%f70, 0fBEFFFFFF, 0fBE2AAAA8, %p29;
	fma.rn.f32 	%f71, %f69, %f63, %f70;
	fma.rn.f32 	%f72, %f71, %f65, %f64;
	and.b32  	%r143, %r214, 2;
	setp.eq.s32 	%p30, %r143, 0;
	mov.f32 	%f73, 0f00000000;
	sub.f32 	%f74, %f73, %f72;
	selp.f32 	%f75, %f72, %f74, %p30;
	add.f32 	%f76, %f75, 0f3F800000;
	sqrt.rn.f32 	%f77, %f76;
	add.f32 	%f271, %f271, %f77;
	add.s32 	%r210, %r210, 1;
	setp.ne.s32 	%p31, %r210, %r77;
	@%p31 bra 	$L__BB0_41;
	st.global.f32 	[%rd8], %f271;
	add.s32 	%r209, %r209, 1;
	setp.eq.s32 	%p32, %r209, %r3;
	@%p32 bra 	$L__BB0_39;
	bra.uni 	$L__BB0_40;
$L__BB0_51:
	add.s32 	%r215, %r198, 3;
	setp.ge.s32 	%p6, %r215, %r4;
	@%p6 bra 	$L__BB0_8;
	setp.lt.s32 	%p7, %r77, 1;
	@%p7 bra 	$L__BB0_8;
	mov.u64 	%rd21, __cudart_i2opi_f;
$L__BB0_54:
	setp.ge.s32 	%p8, %r1, %r3;
	mov.u32 	%r216, %r1;
	@%p8 bra 	$L__BB0_55;
	bra.uni 	$L__BB0_56;
$L__BB0_55:
	add.s32 	%r215, %r215, 4;
	setp.lt.s32 	%p19, %r215, %r4;
	@%p19 bra 	$L__BB0_54;
	bra.uni 	$L__BB0_8;
$L__BB0_56:
	mad.lo.s32 	%r100, %r216, %r76, %r215;
	mul.wide.s32 	%rd18, %r100, 4;
	add.s64 	%rd12, %rd1, %rd18;
	ld.global.f32 	%f273, [%rd12];
	mov.b32 	%r217, 0;
$L__BB0_57:
	mul.f32 	%f34, %f273, 0f3F22F983;
	cvt.rni.s32.f32 	%r221, %f34;
	cvt.rn.f32.s32 	%f35, %r221;
	fma.rn.f32 	%f36, %f35, 0fBFC90FDA, %f273;
	fma.rn.f32 	%f37, %f35, 0fB3A22168, %f36;
	fma.rn.f32 	%f274, %f35, 0fA7C234C5, %f37;
	abs.f32 	%f29, %f273;
	setp.ltu.f32 	%p9, %f29, 0f47CE4780;
	@%p9 bra 	$L__BB0_65;
	setp.eq.f32 	%p10, %f29, 0f7F800000;
	@%p10 bra 	$L__BB0_64;
	mov.b32 	%r61, %f273;
	shl.b32 	%r102, %r61, 8;
	or.b32  	%r62, %r102, -2147483648;
	mov.b64 	%rd57, 0;
	mov.b32 	%r218, 0;
$L__BB0_60:
	.pragma "nounroll";
	mul.wide.u32 	%rd20, %r218, 4;
	add.s64 	%rd22, %rd21, %rd20;
	ld.global.nc.u32 	%r103, [%rd22];
	mad.wide.u32 	%rd23, %r103, %r62, %rd57;
	shr.u64 	%rd57, %rd23, 32;
	add.s64 	%rd24, %rd2, %rd20;
	st.local.u32 	[%rd24], %rd23;
	add.s32 	%r218, %r218, 1;
	setp.ne.s32 	%p11, %r218, 6;
	@%p11 bra 	$L__BB0_60;
	shr.u32 	%r104, %r61, 23;
	st.local.u32 	[%rd2+24], %rd57;
	and.b32  	%r65, %r104, 31;
	and.b32  	%r105, %r104, 224;
	add.s32 	%r106, %r105, -128;
	shr.u32 	%r107, %r106, 5;
	mul.wide.u32 	%rd25, %r107, 4;
	sub.s64 	%rd15, %rd2, %rd25;
	ld.local.u32 	%r219, [%rd15+24];
	ld.local.u32 	%r220, [%rd15+20];
	setp.eq.s32 	%p12, %r65, 0;
	@%p12 bra 	$L__BB0_63;
	shf.l.wrap.b32 	%r219, %r220, %r219, %r65;
	ld.local.u32 	%r108, [%rd15+16];
	shf.l.wrap.b32 	%r220, %r108, %r220, %r65;
$L__BB0_63:
	shr.u32 	%r109, %r219, 30;
	shf.l.wrap.b32 	%r110, %r220, %r219, 2;
	shl.b32 	%r111, %r220, 2;
	shr.u32 	%r112, %r110, 31;
	add.s32 	%r113, %r112, %r109;
	neg.s32 	%r114, %r113;
	setp.lt.s32 	%p13, %r61, 0;
	selp.b32 	%r221, %r114, %r113, %p13;
	xor.b32  	%r115, %r110, %r61;
	shr.s32 	%r116, %r110, 31;
	xor.b32  	%r117, %r116, %r110;
	xor.b32  	%r118, %r116, %r111;
	cvt.u64.u32 	%rd26, %r117;
	shl.b64 	%rd27, %rd26, 32;
	cvt.u64.u32 	%rd28, %r118;
	or.b64  	%rd29, %rd27, %rd28;
	cvt.rn.f64.s64 	%fd1, %rd29;
	mul.f64 	%fd2, %fd1, 0d3BF921FB54442D19;
	cvt.rn.f32.f64 	%f38, %fd2;
	neg.f32 	%f39, %f38;
	setp.lt.s32 	%p14, %r115, 0;
	selp.f32 	%f274, %f39, %f38, %p14;
	bra.uni 	$L__BB0_65;
$L__BB0_64:
	mov.f32 	%f40, 0f00000000;
	mul.rn.f32 	%f274, %f273, %f40;
	mov.b32 	%r221, 0;
$L__BB0_65:
	mul.f32 	%f41, %f274, %f274;
	fma.rn.f32 	%f42, %f41, 0f3C190000, 0f3B560000;
	fma.rn.f32 	%f43, %f42, %f41, 0f3CC70000;
	fma.rn.f32 	%f44, %f43, %f41, 0f3D5B0000;
	fma.rn.f32 	%f45, %f44, %f41, 0f3E089438;
	fma.rn.f32 	%f46, %f45, %f41, 0f3EAAAA88;
	mul.rn.f32 	%f47, %f41, %f274;
	fma.rn.f32 	%f48, %f46, %f47, %f274;
	abs.f32 	%f49, %f274;
	setp.eq.f32 	%p15, %f49, 0f3A00B43C;
	selp.f32 	%f50, %f274, %f48, %p15;
	and.b32  	%r120, %r221, 1;
	setp.eq.b32 	%p16, %r120, 1;
	neg.f32 	%f51, %f50;
	rcp.approx.ftz.f32 	%f52, %f51;
	selp.f32 	%f53, %f52, %f50, %p16;
	add.f32 	%f54, %f53, 0f3F800000;
	sqrt.rn.f32 	%f55, %f54;
	add.f32 	%f273, %f273, %f55;
	add.s32 	%r217, %r217, 1;
	setp.ne.s32 	%p17, %r217, %r77;
	@%p17 bra 	$L__BB0_57;
	st.global.f32 	[%rd12], %f273;
	add.s32 	%r216, %r216, 1;
	setp.eq.s32 	%p18, %r216, %r3;
	@%p18 bra 	$L__BB0_55;
	bra.uni 	$L__BB0_56;

}


// ===== COMPILED SASS (sm_100) =====

	.target	sm_100

	.elftype	@"ET_EXEC"


//--------------------- .note.nv.tkinfo           --------------------------
	.section	.note.nv.tkinfo,"",@"SHT_NOTE"
	.sectionflags	@"SHF_NOTE_NV_TKINFO"
	.tkinfo
        /*0018*/ 	.word	0x00000002
        /*0030*/ 	.string	""
        /*0030*/ 	.string	"ptxas"
        /*0030*/ 	.string	"Cuda compilation tools, release 13.0, V13.0.88"
        /*0030*/ 	.string	"Build cuda_13.0.r13.0/compiler.36424714_0"
        /*0030*/ 	.string	"-arch sm_100 -m 64 "



//--------------------- .note.nv.cuinfo           --------------------------
	.section	.note.nv.cuinfo,"",@"SHT_NOTE"
	.sectionflags	@"SHF_NOTE_NV_CUINFO"
        /*0018*/ 	.short	0x0002
        /*001a*/ 	.short	0x0064
        /*001c*/ 	.short	0x0082
	.zero		2


//--------------------- .nv.info                  --------------------------
	.section	.nv.info,"",@"SHT_CUDA_INFO"
	.align	4


	//----- nvinfo : EIATTR_REGCOUNT
	.align		4
        /*0000*/ 	.byte	0x04, 0x2f
        /*0002*/ 	.short	(.L_2 - .L_1)
	.align		4
.L_1:
        /*0004*/ 	.word	index@(_Z8kernel_APfiii)
        /*0008*/ 	.word	0x00000018


	//----- nvinfo : EIATTR_FRAME_SIZE
	.align		4
.L_2:
        /*000c*/ 	.byte	0x04, 0x11
        /*000e*/ 	.short	(.L_4 - .L_3)
	.align		4
.L_3:
        /*0010*/ 	.word	index@($__internal_0_$__cuda_sm20_sqrt_rn_f32_slowpath)
        /*0014*/ 	.word	0x00000020


	//----- nvinfo : EIATTR_FRAME_SIZE
	.align		4
.L_4:
        /*0018*/ 	.byte	0x04, 0x11
        /*001a*/ 	.short	(.L_6 - .L_5)
	.align		4
.L_5:
        /*001c*/ 	.word	index@(_Z8kernel_APfiii)
        /*0020*/ 	.word	0x00000020


	//----- nvinfo : EIATTR_MIN_STACK_SIZE
	.align		4
.L_6:
        /*0024*/ 	.byte	0x04, 0x12
        /*0026*/ 	.short	(.L_8 - .L_7)
	.align		4
.L_7:
        /*0028*/ 	.word	index@(_Z8kernel_APfiii)
        /*002c*/ 	.word	0x00000020
.L_8:


//--------------------- .nv.compat                --------------------------
	.section	.nv.compat,"",@"SHT_CUDA_COMPAT_INFO"
	.align	4
        /*0000*/ 	.byte	0x02, 0x09, 0x00, 0x00, 0x02, 0x02, 0x01, 0x00, 0x02, 0x05, 0x05, 0x00, 0x03, 0x07, 0x01, 0x01
        /*0010*/ 	.byte	0x02, 0x03, 0x00, 0x00, 0x02, 0x06, 0x01, 0x00, 0x04, 0x0b, 0x08, 0x00, 0x01, 0x00, 0x00, 0x00
        /*0020*/ 	.byte	0x00, 0x00, 0x00, 0x00


//--------------------- .nv.info._Z8kernel_APfiii --------------------------
	.section	.nv.info._Z8kernel_APfiii,"",@"SHT_CUDA_INFO"
	.sectionflags	@""
	.align	4


	//----- nvinfo : EIATTR_CUDA_API_VERSION
	.align		4
        /*0000*/ 	.byte	0x04, 0x37
        /*0002*/ 	.short	(.L_10 - .L_9)
.L_9:
        /*0004*/ 	.word	0x00000082


	//----- nvinfo : EIATTR_KPARAM_INFO
	.align		4
.L_10:
        /*0008*/ 	.byte	0x04, 0x17
        /*000a*/ 	.short	(.L_12 - .L_11)
.L_11:
        /*000c*/ 	.word	0x00000000
        /*0010*/ 	.short	0x0003
        /*0012*/ 	.short	0x0010
        /*0014*/ 	.byte	0x00, 0xf0, 0x11, 0x00


	//----- nvinfo : EIATTR_KPARAM_INFO
	.align		4
.L_12:
        /*0018*/ 	.byte	0x04, 0x17
        /*001a*/ 	.short	(.L_14 - .L_13)
.L_13:
        /*001c*/ 	.word	0x00000000
        /*0020*/ 	.short	0x0002
        /*0022*/ 	.short	0x000c
        /*0024*/ 	.byte	0x00, 0xf0, 0x11, 0x00


	//----- nvinfo : EIATTR_KPARAM_INFO
	.align		4
.L_14:
        /*0028*/ 	.byte	0x04, 0x17
        /*002a*/ 	.short	(.L_16 - .L_15)
.L_15:
        /*002c*/ 	.word	0x00000000
        /*0030*/ 	.short	0x0001
        /*0032*/ 	.short	0x0008
        /*0034*/ 	.byte	0x00, 0xf0, 0x11, 0x00


	//----- nvinfo : EIATTR_KPARAM_INFO
	.align		4
.L_16:
        /*0038*/ 	.byte	0x04, 0x17
        /*003a*/ 	.short	(.L_18 - .L_17)
.L_17:
        /*003c*/ 	.word	0x00000000
        /*0040*/ 	.short	0x0000
        /*0042*/ 	.short	0x0000
        /*0044*/ 	.byte	0x00, 0xf5, 0x21, 0x00


	//----- nvinfo : EIATTR_SPARSE_MMA_MASK
	.align		4
.L_18:
        /*0048*/ 	.byte	0x03, 0x50
        /*004a*/ 	.short	0x0000


	//----- nvinfo : EIATTR_MAXREG_COUNT
	.align		4
        /*004c*/ 	.byte	0x03, 0x1b
        /*004e*/ 	.short	0x00ff


	//----- nvinfo : EIATTR_MERCURY_ISA_VERSION
	.align		4
        /*0050*/ 	.byte	0x03, 0x5f
        /*0052*/ 	.short	0x0101


	//----- nvinfo : EIATTR_VRC_CTA_INIT_COUNT
	.align		4
        /*0054*/ 	.byte	0x02, 0x4a
	.zero		1
	.zero		1


	//----- nvinfo : EIATTR_EXIT_INSTR_OFFSETS
	.align		4
        /*0058*/ 	.byte	0x04, 0x1c
        /*005a*/ 	.short	(.L_20 - .L_19)


	//   ....[0]....
.L_19:
        /*005c*/ 	.word	0x00000440


	//   ....[1]....
        /*0060*/ 	.word	0x00000470


	//   ....[2]....
        /*0064*/ 	.word	0x00000be0


	//   ....[3]....
        /*0068*/ 	.word	0x00000c00


	//   ....[4]....
        /*006c*/ 	.word	0x00000c30


	//   ....[5]....
        /*0070*/ 	.word	0x00002120


	//   ....[6]....
        /*0074*/ 	.word	0x000021a0


	//   ....[7]....
        /*0078*/ 	.word	0x000021d0


	//   ....[8]....
        /*007c*/ 	.word	0x00002200


	//   ....[9]....
        /*0080*/ 	.word	0x00002960


	//   ....[10]....
        /*0084*/ 	.word	0x00002990


	//   ....[11]....
        /*0088*/ 	.word	0x000029c0


	//   ....[12]....
        /*008c*/ 	.word	0x000030f0


	//----- nvinfo : EIATTR_INDIRECT_BRANCH_TARGETS
	.align		4
.L_20:
        /*0090*/ 	.byte	0x04, 0x34
        /*0092*/ 	.short	(.L_22 - .L_21)


	//   ....[0]....
.L_21:
        /*0094*/ 	.word	.L_x_68@srel
        /*0098*/ 	.short	0x0
        /*009a*/ 	.short	0x0
        /*009c*/ 	.word	0x3
        /*00a0*/ 	.word	.L_x_69@srel
        /*00a4*/ 	.word	.L_x_70@srel
        /*00a8*/ 	.word	.L_x_71@srel


	//   ....[1]....
        /*00ac*/ 	.word	.L_x_72@srel
        /*00b0*/ 	.short	0x0
        /*00b2*/ 	.short	0x0
        /*00b4*/ 	.word	0x3
        /*00b8*/ 	.word	.L_x_73@srel
        /*00bc*/ 	.word	.L_x_74@srel
        /*00c0*/ 	.word	.L_x_71@srel


	//----- nvinfo : EIATTR_CRS_STACK_SIZE
	.align		4
.L_22:
        /*00c4*/ 	.byte	0x04, 0x1e
        /*00c6*/ 	.short	(.L_24 - .L_23)
.L_23:
        /*00c8*/ 	.word	0x00000000


	//----- nvinfo : EIATTR_CBANK_PARAM_SIZE
	.align		4
.L_24:
        /*00cc*/ 	.byte	0x03, 0x19
        /*00ce*/ 	.short	0x0014


	//----- nvinfo : EIATTR_PARAM_CBANK
	.align		4
        /*00d0*/ 	.byte	0x04, 0x0a
        /*00d2*/ 	.short	(.L_26 - .L_25)
	.align		4
.L_25:
        /*00d4*/ 	.word	index@(.nv.constant0._Z8kernel_APfiii)
        /*00d8*/ 	.short	0x0380
        /*00da*/ 	.short	0x0014


	//----- nvinfo : EIATTR_SW_WAR
	.align		4
.L_26:
        /*00dc*/ 	.byte	0x04, 0x36
        /*00de*/ 	.short	(.L_28 - .L_27)
.L_27:
        /*00e0*/ 	.word	0x00000008
.L_28:


//--------------------- .nv.callgraph             --------------------------
	.section	.nv.callgraph,"",@"SHT_CUDA_CALLGRAPH"
	.align	4
	.sectionentsize	8
	.align		4
        /*0000*/ 	.word	0x00000000
	.align		4
        /*0004*/ 	.word	0xffffffff
	.align		4
        /*0008*/ 	.word	0x00000000
	.align		4
        /*000c*/ 	.word	0xfffffffe
	.align		4
        /*0010*/ 	.word	0x00000000
	.align		4
        /*0014*/ 	.word	0xfffffffd
	.align		4
        /*0018*/ 	.word	0x00000000
	.align		4
        /*001c*/ 	.word	0xfffffffc


//--------------------- .nv.constant4             --------------------------
	.section	.nv.constant4,"a",@progbits
	.align	8
	.align		8
.nv.constant4:
        /*0000*/ 	.dword	__cudart_i2opi_f


//--------------------- .nv.constant2._Z8kernel_APfiii --------------------------
	.section	.nv.constant2._Z8kernel_APfiii,"a",@progbits
	.sectionflags	@""
	.align	4
.nv.constant2._Z8kernel_APfiii:
        /*0000*/ 	.byte	0xf0, 0x0b, 0x00, 0x00, 0x20, 0x04, 0x00, 0x00, 0x90, 0x21, 0x00, 0x00, 0xb0, 0x21, 0x00, 0x00
        /*0010*/ 	.byte	0x70, 0x29, 0x00, 0x00, 0x90, 0x21, 0x00, 0x00


//--------------------- .text._Z8kernel_APfiii    --------------------------
	.section	.text._Z8kernel_APfiii,"ax",@progbits
	.align	128
        .global         _Z8kernel_APfiii
        .type           _Z8kernel_APfiii,@function
        .size           _Z8kernel_APfiii,(.L_x_76 - _Z8kernel_APfiii)
        .other          _Z8kernel_APfiii,@"STO_CUDA_ENTRY STV_DEFAULT"
_Z8kernel_APfiii:
.text._Z8kernel_APfiii:
[----:B------:R-:W0:Y:S01]  /*0000*/  LDC R1, c[0x0][0x37c] ;  /* 0x0000df00ff017b82 */ /* 0x000e220000000800 */
[----:B------:R-:W1:Y:S07]  /*0010*/  LDCU UR4, c[0x0][0x364] ;  /* 0x00006c80ff0477ac */ /* 0x000e6e0008000800 */
[----:B------:R-:W1:Y:S01]  /*0020*/  LDC R2, c[0x0][0x374] ;  /* 0x0000dd00ff027b82 */ /* 0x000e620000000800 */
[----:B------:R-:W-:Y:S01]  /*0030*/  BSSY.RECONVERGENT B0, `(.L_x_0) ;  /* 0x0000216000007945 */ /* 0x000fe20003800200 */
[----:B0-----:R-:W-:Y:S01]  /*0040*/  IADD3 R1, PT, PT, R1, -0x20, RZ ;  /* 0xffffffe001017810 */ /* 0x001fe20007ffe0ff */
[----:B------:R-:W0:Y:S05]  /*0050*/  LDCU.64 UR6, c[0x0][0x358] ;  /* 0x00006b00ff0677ac */ /* 0x000e2a0008000a00 */
[----:B------:R-:W2:Y:S08]  /*0060*/  LDC R0, c[0x0][0x360] ;  /* 0x0000d800ff007b82 */ /* 0x000eb00000000800 */
[----:B------:R-:W2:Y:S01]  /*0070*/  LDC R3, c[0x0][0x370] ;  /* 0x0000dc00ff037b82 */ /* 0x000ea20000000800 */
[----:B-1----:R-:W-:-:S07]  /*0080*/  IMAD R2, R2, UR4, RZ ;  /* 0x0000000402027c24 */ /* 0x002fce000f8e02ff */
[----:B------:R-:W1:Y:S01]  /*0090*/  LDC.64 R6, c[0x0][0x388] ;  /* 0x0000e200ff067b82 */ /* 0x000e620000000a00 */
[----:B------:R-:W3:Y:S01]  /*00a0*/  I2F.U32.RP R10, R2 ;  /* 0x00000002000a7306 */ /* 0x000ee20000209000 */
[----:B------:R-:W-:Y:S01]  /*00b0*/  IMAD.MOV R13, RZ, RZ, -R2 ;  /* 0x000000ffff0d7224 */ /* 0x000fe200078e0a02 */
[----:B------:R-:W-:-:S05]  /*00c0*/  ISETP.NE.U32.AND P2, PT, R2, RZ, PT ;  /* 0x000000ff0200720c */ /* 0x000fca0003f45070 */
[----:B------:R-:W4:Y:S01]  /*00d0*/  S2UR UR5, SR_CTAID.X ;  /* 0x00000000000579c3 */ /* 0x000f220000002500 */
[----:B--2---:R-:W-:Y:S01]  /*00e0*/  IMAD R3, R0, R3, RZ ;  /* 0x0000000300037224 */ /* 0x004fe200078e02ff */
[----:B---3--:R-:W2:Y:S04]  /*00f0*/  MUFU.RCP R10, R10 ;  /* 0x0000000a000a7308 */ /* 0x008ea80000001000 */
[----:B------:R-:W-:Y:S02]  /*0100*/  IADD3 R15, PT, PT, RZ, -R3, RZ ;  /* 0x80000003ff0f7210 */ /* 0x000fe40007ffe0ff */
[----:B------:R-:W-:Y:S02]  /*0110*/  ISETP.NE.U32.AND P5, PT, R3, RZ, PT ;  /* 0x000000ff0300720c */ /* 0x000fe40003fa5070 */
[----:B------:R-:W3:Y:S01]  /*0120*/  I2F.U32.RP R11, R3 ;  /* 0x00000003000b7306 */ /* 0x000ee20000209000 */
[----:B--2---:R-:W-:-:S07]  /*0130*/  VIADD R4, R10, 0xffffffe ;  /* 0x0ffffffe0a047836 */ /* 0x004fce0000000000 */
[----:B------:R2:W5:Y:S08]  /*0140*/  F2I.FTZ.U32.TRUNC.NTZ R5, R4 ;  /* 0x0000000400057305 */ /* 0x000570000021f000 */
[----:B---3--:R-:W3:Y:S01]  /*0150*/  MUFU.RCP R11, R11 ;  /* 0x0000000b000b7308 */ /* 0x008ee20000001000 */
[----:B--2---:R-:W-:Y:S02]  /*0160*/  IMAD.MOV.U32 R4, RZ, RZ, RZ ;  /* 0x000000ffff047224 */ /* 0x004fe400078e00ff */
[----:B-----5:R-:W-:-:S04]  /*0170*/  IMAD R13, R13, R5, RZ ;  /* 0x000000050d0d7224 */ /* 0x020fc800078e02ff */
[----:B------:R-:W-:Y:S02]  /*0180*/  IMAD.HI.U32 R4, R5, R13, R4 ;  /* 0x0000000d05047227 */ /* 0x000fe400078e0004 */
[----:B------:R-:W4:Y:S01]  /*0190*/  S2R R13, SR_TID.X ;  /* 0x00000000000d7919 */ /* 0x000f220000002100 */
[----:B---3--:R-:W-:Y:S02]  /*01a0*/  IADD3 R8, PT, PT, R11, 0xffffffe, RZ ;  /* 0x0ffffffe0b087810 */ /* 0x008fe40007ffe0ff */
[----:B-1----:R-:W-:Y:S02]  /*01b0*/  IADD3 R11, PT, PT, R2, -0x1, R7 ;  /* 0xffffffff020b7810 */ /* 0x002fe40007ffe007 */
[----:B------:R1:W2:Y:S03]  /*01c0*/  F2I.FTZ.U32.TRUNC.NTZ R9, R8 ;  /* 0x0000000800097305 */ /* 0x0002a6000021f000 */
[----:B------:R-:W-:-:S04]  /*01d0*/  IMAD.HI.U32 R4, R4, R11, RZ ;  /* 0x0000000b04047227 */ /* 0x000fc800078e00ff */
[----:B-1----:R-:W-:Y:S02]  /*01e0*/  HFMA2 R8, -RZ, RZ, 0, 0 ;  /* 0x00000000ff087431 */ /* 0x002fe400000001ff */
[----:B--2---:R-:W-:-:S04]  /*01f0*/  IMAD R15, R15, R9, RZ ;  /* 0x000000090f0f7224 */ /* 0x004fc800078e02ff */
[----:B------:R-:W-:Y:S01]  /*0200*/  IMAD.HI.U32 R9, R9, R15, R8 ;  /* 0x0000000f09097227 */ /* 0x000fe200078e0008 */
[----:B------:R-:W-:-:S03]  /*0210*/  IADD3 R8, PT, PT, R3, -0x1, R6 ;  /* 0xffffffff03087810 */ /* 0x000fc60007ffe006 */
[----:B----4-:R-:W-:Y:S02]  /*0220*/  IMAD R0, R0, UR5, R13 ;  /* 0x0000000500007c24 */ /* 0x010fe4000f8e020d */
[----:B------:R-:W-:-:S04]  /*0230*/  IMAD.HI.U32 R5, R9, R8, RZ ;  /* 0x0000000809057227 */ /* 0x000fc800078e00ff */
[----:B------:R-:W-:Y:S01]  /*0240*/  IMAD.MOV R9, RZ, RZ, -R4 ;  /* 0x000000ffff097224 */ /* 0x000fe200078e0a04 */
[----:B------:R-:W-:-:S03]  /*0250*/  IADD3 R10, PT, PT, -R5, RZ, RZ ;  /* 0x000000ff050a7210 */ /* 0x000fc60007ffe1ff */
[----:B------:R-:W-:Y:S02]  /*0260*/  IMAD R11, R2, R9, R11 ;  /* 0x00000009020b7224 */ /* 0x000fe400078e020b */
[----:B------:R-:W-:Y:S01]  /*0270*/  IMAD R8, R3, R10, R8 ;  /* 0x0000000a03087224 */ /* 0x000fe200078e0208 */
[----:B------:R-:W1:Y:S02]  /*0280*/  S2R R9, SR_CTAID.Y ;  /* 0x0000000000097919 */ /* 0x000e640000002600 */
[----:B------:R-:W-:Y:S01]  /*0290*/  ISETP.GE.U32.AND P0, PT, R11, R2, PT ;  /* 0x000000020b00720c */ /* 0x000fe20003f06070 */
[----:B------:R-:W1:Y:S01]  /*02a0*/  S2R R10, SR_TID.Y ;  /* 0x00000000000a7919 */ /* 0x000e620000002200 */
[----:B------:R-:W-:-:S11]  /*02b0*/  ISETP.GE.U32.AND P3, PT, R8, R3, PT ;  /* 0x000000030800720c */ /* 0x000fd60003f66070 */
[----:B------:R-:W-:Y:S02]  /*02c0*/  @P0 IMAD.IADD R11, R11, 0x1, -R2 ;  /* 0x000000010b0b0824 */ /* 0x000fe400078e0a02 */
[----:B------:R-:W-:Y:S01]  /*02d0*/  @P0 VIADD R4, R4, 0x1 ;  /* 0x0000000104040836 */ /* 0x000fe20000000000 */
[----:B------:R-:W-:Y:S02]  /*02e0*/  @P3 IADD3 R8, PT, PT, -R3, R8, RZ ;  /* 0x0000000803083210 */ /* 0x000fe40007ffe1ff */
[----:B------:R-:W-:Y:S02]  /*02f0*/  ISETP.GE.U32.AND P1, PT, R11, R2, PT ;  /* 0x000000020b00720c */ /* 0x000fe40003f26070 */
[----:B------:R-:W-:Y:S02]  /*0300*/  ISETP.GE.U32.AND P4, PT, R8, R3, PT ;  /* 0x000000030800720c */ /* 0x000fe40003f86070 */
[----:B------:R-:W-:Y:S02]  /*0310*/  @P3 IADD3 R5, PT, PT, R5, 0x1, RZ ;  /* 0x0000000105053810 */ /* 0x000fe40007ffe0ff */
[----:B------:R-:W-:-:S07]  /*0320*/  ISETP.GT.AND P0, PT, R13, 0x1, PT ;  /* 0x000000010d00780c */ /* 0x000fce0003f04270 */
[----:B------:R-:W-:Y:S01]  /*0330*/  @P1 VIADD R4, R4, 0x1 ;  /* 0x0000000104041836 */ /* 0x000fe20000000000 */
[----:B------:R-:W-:Y:S02]  /*0340*/  @!P2 LOP3.LUT R4, RZ, R2, RZ, 0x33, !PT ;  /* 0x00000002ff04a212 */ /* 0x000fe400078e33ff */
[----:B------:R-:W-:Y:S01]  /*0350*/  @P4 IADD3 R5, PT, PT, R5, 0x1, RZ ;  /* 0x0000000105054810 */ /* 0x000fe20007ffe0ff */
[----:B-1----:R-:W-:Y:S01]  /*0360*/  IMAD R9, R9, UR4, R10 ;  /* 0x0000000409097c24 */ /* 0x002fe2000f8e020a */
[----:B------:R-:W-:-:S03]  /*0370*/  @!P5 LOP3.LUT R5, RZ, R3, RZ, 0x33, !PT ;  /* 0x00000003ff05d212 */ /* 0x000fc600078e33ff */
[----:B------:R-:W-:Y:S02]  /*0380*/  IMAD R8, R4, R9, RZ ;  /* 0x0000000904087224 */ /* 0x000fe400078e02ff */
[----:B------:R-:W-:-:S03]  /*0390*/  IMAD R14, R5, R0, RZ ;  /* 0x00000000050e7224 */ /* 0x000fc600078e02ff */
[----:B------:R-:W-:Y:S02]  /*03a0*/  VIADDMNMX R7, R8, R4, R7, PT ;  /* 0x0000000408077246 */ /* 0x000fe40003800107 */
[----:B------:R-:W-:Y:S01]  /*03b0*/  VIADDMNMX R5, R14, R5, R6, PT ;  /* 0x000000050e057246 */ /* 0x000fe20003800106 */
[----:B0-----:R-:W-:Y:S06]  /*03c0*/  @P0 BRA `(.L_x_1) ;  /* 0x0000001c00580947 */ /* 0x001fec0003800000 */
[----:B------:R-:W-:-:S05]  /*03d0*/  VIMNMX.U32 R13, PT, PT, R13, 0x2, PT ;  /* 0x000000020d0d7848 */ /* 0x000fca0003fe0000 */
[----:B------:R-:W-:-:S04]  /*03e0*/  IMAD.SHL.U32 R13, R13, 0x4, RZ ;  /* 0x000000040d0d7824 */ /* 0x000fc800078e00ff */
[----:B------:R-:W0:Y:S02]  /*03f0*/  LDC R2, c[0x2][R13] ;  /* 0x008000000d027b82 */ /* 0x000e240000000800 */
[----:B0-----:R-:W-:-:S04]  /*0400*/  SHF.R.S32.HI R3, RZ, 0x1f, R2 ;  /* 0x0000001fff037819 */ /* 0x001fc80000011402 */
.L_x_68:
[----:B------:R-:W-:Y:S05]  /*0410*/  BRX R2 -0x420                                                      (*"BRANCH_TARGETS .L_x_69,.L_x_70,.L_x_71"*) ;  /* 0xfffffff802f87949 */ /* 0x000fea000383ffff */
.L_x_70:
[----:B------:R-:W-:-:S04]  /*0420*/  IADD3 R14, PT, PT, R14, 0x1, RZ ;  /* 0x000000010e0e7810 */ /* 0x000fc80007ffe0ff */
[----:B------:R-:W-:-:S13]  /*0430*/  ISETP.GE.AND P0, PT, R14, R5, PT ;  /* 0x000000050e00720c */ /* 0x000fda0003f06270 */
[----:B------:R-:W-:Y:S05]  /*0440*/  @P0 EXIT ;  /* 0x000000000000094d */ /* 0x000fea0003800000 */
[----:B------:R-:W0:Y:S02]  /*0450*/  LDC R0, c[0x0][0x390] ;  /* 0x0000e400ff007b82 */ /* 0x000e240000000800 */
[----:B0-----:R-:W-:-:S13]  /*0460*/  ISETP.GE.AND P0, PT, R0, 0x1, PT ;  /* 0x000000010000780c */ /* 0x001fda0003f06270 */
[----:B------:R-:W-:Y:S05]  /*0470*/  @!P0 EXIT ;  /* 0x000000000000894d */ /* 0x000fea0003800000 */
.L_x_13:
[----:B------:R-:W-:Y:S01]  /*0480*/  ISETP.GE.AND P0, PT, R8, R7, PT ;  /* 0x000000070800720c */ /* 0x000fe20003f06270 */
[----:B------:R-:W-:-:S12]  /*0490*/  BSSY.RECONVERGENT B1, `(.L_x_2) ;  /* 0x0000071000017945 */ /* 0x000fd80003800200 */
[----:B01----:R-:W-:Y:S05]  /*04a0*/  @P0 BRA `(.L_x_3) ;  /* 0x0000000400bc0947 */ /* 0x003fea0003800000 */
[----:B------:R-:W-:-:S07]  /*04b0*/  IMAD.MOV.U32 R9, RZ, RZ, R8 ;  /* 0x000000ffff097224 */ /* 0x000fce00078e0008 */
.L_x_12:
[----:B01----:R-:W0:Y:S01]  /*04c0*/  LDC.64 R10, c[0x0][0x380] ;  /* 0x0000e000ff0a7b82 */ /* 0x003e220000000a00 */
[----:B------:R-:W1:Y:S02]  /*04d0*/  LDCU UR4, c[0x0][0x388] ;  /* 0x00007100ff0477ac */ /* 0x000e640008000800 */
[----:B-1----:R-:W-:-:S04]  /*04e0*/  IMAD R3, R9, UR4, R14 ;  /* 0x0000000409037c24 */ /* 0x002fc8000f8e020e */
[----:B0-----:R-:W-:-:S05]  /*04f0*/  IMAD.WIDE R10, R3, 0x4, R10 ;  /* 0x00000004030a7825 */ /* 0x001fca00078e020a */
[----:B------:R0:W5:Y:S01]  /*0500*/  LDG.E R15, desc[UR6][R10.64] ;  /* 0x000000060a0f7981 */ /* 0x000162000c1e1900 */
[----:B------:R-:W-:Y:S01]  /*0510*/  IADD3 R9, PT, PT, R9, 0x1, RZ ;  /* 0x0000000109097810 */ /* 0x000fe20007ffe0ff */
[----:B------:R-:W-:-:S03]  /*0520*/  IMAD.MOV.U32 R16, RZ, RZ, RZ ;  /* 0x000000ffff107224 */ /* 0x000fc600078e00ff */
[----:B------:R-:W-:-:S13]  /*0530*/  ISETP.NE.AND P2, PT, R9, R7, PT ;  /* 0x000000070900720c */ /* 0x000fda0003f45270 */
.L_x_11:
[C---:B-----5:R-:W-:Y:S01]  /*0540*/  FMUL R0, R15.reuse, 0.63661974668502807617 ;  /* 0x3f22f9830f007820 */ /* 0x060fe20000400000 */
[----:B------:R-:W1:Y:S01]  /*0550*/  LDCU UR4, c[0x0][0x390] ;  /* 0x00007200ff0477ac */ /* 0x000e620008000800 */
[----:B------:R-:W-:Y:S01]  /*0560*/  FSETP.GE.AND P1, PT, |R15|, 105615, PT ;  /* 0x47ce47800f00780b */ /* 0x000fe20003f26200 */
[----:B------:R-:W-:Y:S01]  /*0570*/  BSSY.RECONVERGENT B2, `(.L_x_4) ;  /* 0x000003d000027945 */ /* 0x000fe20003800200 */
[----:B------:R-:W-:Y:S02]  /*0580*/  IADD3 R16, PT, PT, R16, 0x1, RZ ;  /* 0x0000000110107810 */ /* 0x000fe40007ffe0ff */
[----:B------:R-:W2:Y:S02]  /*0590*/  F2I.NTZ R0, R0 ;  /* 0x0000000000007305 */ /* 0x000ea40000203100 */
[----:B-1----:R-:W-:Y:S02]  /*05a0*/  ISETP.NE.AND P0, PT, R16, UR4, PT ;  /* 0x0000000410007c0c */ /* 0x002fe4000bf05270 */
[----:B--2---:R-:W-:-:S05]  /*05b0*/  I2FP.F32.S32 R2, R0 ;  /* 0x0000000000027245 */ /* 0x004fca0000201400 */
[----:B------:R-:W-:-:S04]  /*05c0*/  FFMA R3, R2, -1.5707962512969970703, R15 ;  /* 0xbfc90fda02037823 */ /* 0x000fc8000000000f */
[----:B------:R-:W-:-:S04]  /*05d0*/  FFMA R3, R2, -7.5497894158615963534e-08, R3 ;  /* 0xb3a2216802037823 */ /* 0x000fc80000000003 */
[----:B------:R-:W-:Y:S01]  /*05e0*/  FFMA R2, R2, -5.3903029534742383927e-15, R3 ;  /* 0xa7c234c502027823 */ /* 0x000fe20000000003 */
[----:B------:R-:W-:Y:S06]  /*05f0*/  @!P1 BRA `(.L_x_5) ;  /* 0x0000000000d09947 */ /* 0x000fec0003800000 */
[----:B------:R-:W-:-:S13]  /*0600*/  FSETP.NEU.AND P1, PT, |R15|, +INF , PT ;  /* 0x7f8000000f00780b */ /* 0x000fda0003f2d200 */
[----:B------:R-:W-:Y:S05]  /*0610*/  @!P1 BRA `(.L_x_6) ;  /* 0x0000000000c09947 */ /* 0x000fea0003800000 */
[----:B------:R-:W1:Y:S01]  /*0620*/  LDC.64 R2, c[0x4][RZ] ;  /* 0x01000000ff027b82 */ /* 0x000e620000000a00 */
[----:B------:R-:W-:Y:S01]  /*0630*/  IMAD.SHL.U32 R0, R15, 0x100, RZ ;  /* 0x000001000f007824 */ /* 0x000fe200078e00ff */
[----:B------:R-:W-:Y:S01]  /*0640*/  MOV R6, RZ ;  /* 0x000000ff00067202 */ /* 0x000fe20000000f00 */
[----:B------:R-:W-:Y:S01]  /*0650*/  IMAD.MOV.U32 R4, RZ, RZ, RZ ;  /* 0x000000ffff047224 */ /* 0x000fe200078e00ff */
[----:B------:R-:W-:Y:S02]  /*0660*/  UMOV UR4, URZ ;  /* 0x000000ff00047c82 */ /* 0x000fe40008000000 */
[----:B------:R-:W-:-:S07]  /*0670*/  LOP3.LUT R21, R0, 0x80000000, RZ, 0xfc, !PT ;  /* 0x8000000000157812 */ /* 0x000fce00078efcff */
.L_x_7:
[----:B-1----:R-:W-:-:S05]  /*0680*/  IMAD.WIDE.U32 R18, R4, 0x4, R2 ;  /* 0x0000000404127825 */ /* 0x002fca00078e0002 */
[----:B--2---:R-:W2:Y:S01]  /*0690*/  LDG.E.CONSTANT R12, desc[UR6][R18.64] ;  /* 0x00000006120c7981 */ /* 0x004ea2000c1e9900 */
[C---:B------:R-:W-:Y:S01]  /*06a0*/  LEA R0, R4.reuse, R1, 0x2 ;  /* 0x0000000104007211 */ /* 0x040fe200078e10ff */
[----:B------:R-:W-:-:S05]  /*06b0*/  VIADD R4, R4, 0x1 ;  /* 0x0000000104047836 */ /* 0x000fca0000000000 */
[----:B------:R-:W-:Y:S01]  /*06c0*/  ISETP.NE.AND P1, PT, R4, 0x6, PT ;  /* 0x000000060400780c */ /* 0x000fe20003f25270 */
[----:B--2---:R-:W-:-:S03]  /*06d0*/  IMAD.WIDE.U32 R12, R12, R21, RZ ;  /* 0x000000150c0c7225 */ /* 0x004fc600078e00ff */
[----:B------:R-:W-:-:S04]  /*06e0*/  IADD3 R17, P3, PT, R12, R6, RZ ;  /* 0x000000060c117210 */ /* 0x000fc80007f7e0ff */
[----:B------:R-:W-:Y:S01]  /*06f0*/  IADD3.X R6, PT, PT, R13, UR4, RZ, P3, !PT ;  /* 0x000000040d067c10 */ /* 0x000fe20009ffe4ff */
[----:B------:R2:W-:Y:S04]  /*0700*/  STL [R0], R17 ;  /* 0x0000001100007387 */ /* 0x0005e80000100800 */
[----:B------:R-:W-:Y:S05]  /*0710*/  @P1 BRA `(.L_x_7) ;  /* 0xfffffffc00d81947 */ /* 0x000fea000383ffff */
[----:B------:R-:W-:Y:S01]  /*0720*/  SHF.R.U32.HI R4, RZ, 0x17, R15 ;  /* 0x00000017ff047819 */ /* 0x000fe2000001160f */
[----:B------:R1:W-:Y:S03]  /*0730*/  STL [R1+0x18], R6 ;  /* 0x0000180601007387 */ /* 0x0003e60000100800 */
[C---:B--2---:R-:W-:Y:S02]  /*0740*/  LOP3.LUT R0, R4.reuse, 0xe0, RZ, 0xc0, !PT ;  /* 0x000000e004007812 */ /* 0x044fe400078ec0ff */
[----:B------:R-:W-:Y:S02]  /*0750*/  LOP3.LUT P1, RZ, R4, 0x1f, RZ, 0xc0, !PT ;  /* 0x0000001f04ff7812 */ /* 0x000fe4000782c0ff */
[----:B------:R-:W-:-:S04]  /*0760*/  IADD3 R0, PT, PT, R0, -0x80, RZ ;  /* 0xffffff8000007810 */ /* 0x000fc80007ffe0ff */
[----:B------:R-:W-:-:S05]  /*0770*/  SHF.R.U32.HI R0, RZ, 0x5, R0 ;  /* 0x00000005ff007819 */ /* 0x000fca0000011600 */
[----:B------:R-:W-:-:S05]  /*0780*/  IMAD R17, R0, -0x4, R1 ;  /* 0xfffffffc00117824 */ /* 0x000fca00078e0201 */
[----:B------:R-:W2:Y:S04]  /*0790*/  LDL R0, [R17+0x18] ;  /* 0x0000180011007983 */ /* 0x000ea80000100800 */
[----:B------:R-:W2:Y:S04]  /*07a0*/  LDL R3, [R17+0x14] ;  /* 0x0000140011037983 */ /* 0x000ea80000100800 */
[----:B------:R-:W3:Y:S01]  /*07b0*/  @P1 LDL R2, [R17+0x10] ;  /* 0x0000100011021983 */ /* 0x000ee20000100800 */
[----:B------:R-:W-:Y:S01]  /*07c0*/  LOP3.LUT R4, R4, 0x1f, RZ, 0xc0, !PT ;  /* 0x0000001f04047812 */ /* 0x000fe200078ec0ff */
[----:B------:R-:W-:Y:S01]  /*07d0*/  UMOV UR4, 0x54442d19 ;  /* 0x54442d1900047882 */ /* 0x000fe20000000000 */
[----:B------:R-:W-:-:S02]  /*07e0*/  UMOV UR5, 0x3bf921fb ;  /* 0x3bf921fb00057882 */ /* 0x000fc40000000000 */
[-C--:B--2---:R-:W-:Y:S02]  /*07f0*/  @P1 SHF.L.W.U32.HI R0, R3, R4.reuse, R0 ;  /* 0x0000000403001219 */ /* 0x084fe40000010e00 */
[----:B---3--:R-:W-:Y:S02]  /*0800*/  @P1 SHF.L.W.U32.HI R3, R2, R4, R3 ;  /* 0x0000000402031219 */ /* 0x008fe40000010e03 */
[----:B------:R-:W-:Y:S02]  /*0810*/  ISETP.GE.AND P1, PT, R15, RZ, PT ;  /* 0x000000ff0f00720c */ /* 0x000fe40003f26270 */
[C---:B------:R-:W-:Y:S01]  /*0820*/  SHF.L.W.U32.HI R2, R3.reuse, 0x2, R0 ;  /* 0x0000000203027819 */ /* 0x040fe20000010e00 */
[----:B------:R-:W-:-:S03]  /*0830*/  IMAD.SHL.U32 R3, R3, 0x4, RZ ;  /* 0x0000000403037824 */ /* 0x000fc600078e00ff */
[----:B------:R-:W-:-:S04]  /*0840*/  SHF.R.S32.HI R4, RZ, 0x1f, R2 ;  /* 0x0000001fff047819 */ /* 0x000fc80000011402 */
[C---:B------:R-:W-:Y:S02]  /*0850*/  LOP3.LUT R12, R4.reuse, R3, RZ, 0x3c, !PT ;  /* 0x00000003040c7212 */ /* 0x040fe400078e3cff */
[----:B------:R-:W-:Y:S02]  /*0860*/  LOP3.LUT R13, R4, R2, RZ, 0x3c, !PT ;  /* 0x00000002040d7212 */ /* 0x000fe400078e3cff */
[----:B------:R-:W-:Y:S02]  /*0870*/  SHF.R.U32.HI R3, RZ, 0x1e, R0 ;  /* 0x0000001eff037819 */ /* 0x000fe40000011600 */
[C---:B------:R-:W-:Y:S02]  /*0880*/  LOP3.LUT R4, R2.reuse, R15, RZ, 0x3c, !PT ;  /* 0x0000000f02047212 */ /* 0x040fe400078e3cff */
[----:B------:R-:W2:Y:S01]  /*0890*/  I2F.F64.S64 R12, R12 ;  /* 0x0000000c000c7312 */ /* 0x000ea20000301c00 */
[----:B------:R-:W-:Y:S02]  /*08a0*/  LEA.HI R0, R2, R3, RZ, 0x1 ;  /* 0x0000000302007211 */ /* 0x000fe400078f08ff */
[----:B------:R-:W-:-:S02]  /*08b0*/  ISETP.GE.AND P3, PT, R4, RZ, PT ;  /* 0x000000ff0400720c */ /* 0x000fc40003f66270 */
[----:B------:R-:W-:-:S05]  /*08c0*/  IADD3 R2, PT, PT, -R0, RZ, RZ ;  /* 0x000000ff00027210 */ /* 0x000fca0007ffe1ff */
[----:B------:R-:W-:Y:S01]  /*08d0*/  @!P1 IMAD.MOV.U32 R0, RZ, RZ, R2 ;  /* 0x000000ffff009224 */ /* 0x000fe200078e0002 */
[----:B--2---:R-:W-:-:S10]  /*08e0*/  DMUL R18, R12, UR4 ;  /* 0x000000040c127c28 */ /* 0x004fd40008000000 */
[----:B------:R-:W2:Y:S02]  /*08f0*/  F2F.F32.F64 R18, R18 ;  /* 0x0000001200127310 */ /* 0x000ea40000301000 */
[----:B--2---:R-:W-:Y:S01]  /*0900*/  FSEL R2, -R18, R18, !P3 ;  /* 0x0000001212027208 */ /* 0x004fe20005800100 */
[----:B-1----:R-:W-:Y:S06]  /*0910*/  BRA `(.L_x_5) ;  /* 0x0000000000087947 */ /* 0x002fec0003800000 */
.L_x_6:
[----:B------:R-:W-:Y:S01]  /*0920*/  FMUL R2, RZ, R15 ;  /* 0x0000000fff027220 */ /* 0x000fe20000400000 */
[----:B------:R-:W-:-:S07]  /*0930*/  MOV R0, RZ ;  /* 0x000000ff00007202 */ /* 0x000fce0000000f00 */
.L_x_5:
[----:B------:R-:W-:Y:S05]  /*0940*/  BSYNC.RECONVERGENT B2 ;  /* 0x0000000000027941 */ /* 0x000fea0003800200 */
.L_x_4:
[----:B------:R-:W-:Y:S01]  /*0950*/  LOP3.LUT R6, R0, 0x1, RZ, 0xc0, !PT ;  /* 0x0000000100067812 */ /* 0x000fe200078ec0ff */
[----:B------:R-:W-:Y:S02]  /*0960*/  IMAD.MOV.U32 R4, RZ, RZ, 0x37cbac00 ;  /* 0x37cbac00ff047424 */ /* 0x000fe400078e00ff */
[----:B------:R-:W-:Y:S01]  /*0970*/  FMUL R3, R2, R2 ;  /* 0x0000000202037220 */ /* 0x000fe20000400000 */
[----:B------:R-:W-:Y:S01]  /*0980*/  VIADD R0, R0, 0x1 ;  /* 0x0000000100007836 */ /* 0x000fe20000000000 */
[----:B------:R-:W-:Y:S01]  /*0990*/  ISETP.NE.U32.AND P1, PT, R6, 0x1, PT ;  /* 0x000000010600780c */ /* 0x000fe20003f25070 */
[----:B------:R-:W-:Y:S02]  /*09a0*/  HFMA2 R6, -RZ, RZ, 1.0078125, -8.98838043212890625e-05 ;  /* 0x3c0885e4ff067431 */ /* 0x000fe400000001ff */
[----:B------:R-:W-:Y:S01]  /*09b0*/  FFMA R4, R3, R4, -0.0013887860113754868507 ;  /* 0xbab607ed03047423 */ /* 0x000fe20000000004 */
[----:B------:R-:W-:Y:S01]  /*09c0*/  MOV R17, 0x3e2aaaa8 ;  /* 0x3e2aaaa800117802 */ /* 0x000fe20000000f00 */
[----:B------:R-:W-:Y:S01]  /*09d0*/  BSSY.RECONVERGENT B2, `(.L_x_8) ;  /* 0x0000018000027945 */ /* 0x000fe20003800200 */
[----:B------:R-:W-:-:S02]  /*09e0*/  LOP3.LUT P3, RZ, R0, 0x2, RZ, 0xc0, !PT ;  /* 0x0000000200ff7812 */ /* 0x000fc4000786c0ff */
[----:B------:R-:W-:Y:S02]  /*09f0*/  FSEL R4, R4, -0.00019574658654164522886, P1 ;  /* 0xb94d415304047808 */ /* 0x000fe40000800000 */
[----:B------:R-:W-:Y:S02]  /*0a00*/  FSEL R0, R2, 1, !P1 ;  /* 0x3f80000002007808 */ /* 0x000fe40004800000 */
[----:B------:R-:W-:Y:S02]  /*0a10*/  FSEL R6, R6, 0.041666727513074874878, !P1 ;  /* 0x3d2aaabb06067808 */ /* 0x000fe40004800000 */
[----:B------:R-:W-:Y:S01]  /*0a20*/  FSEL R17, -R17, -0.4999999701976776123, !P1 ;  /* 0xbeffffff11117808 */ /* 0x000fe20004800100 */
[C---:B------:R-:W-:Y:S02]  /*0a30*/  FFMA R13, R3.reuse, R0, RZ ;  /* 0x00000000030d7223 */ /* 0x040fe400000000ff */
[----:B------:R-:W-:-:S04]  /*0a40*/  FFMA R4, R3, R4, R6 ;  /* 0x0000000403047223 */ /* 0x000fc80000000006 */
[----:B------:R-:W-:-:S04]  /*0a50*/  FFMA R4, R3, R4, R17 ;  /* 0x0000000403047223 */ /* 0x000fc80000000011 */
[----:B------:R-:W-:-:S04]  /*0a60*/  FFMA R0, R13, R4, R0 ;  /* 0x000000040d007223 */ /* 0x000fc80000000000 */
[----:B------:R-:W-:-:S04]  /*0a70*/  @P3 FADD R0, RZ, -R0 ;  /* 0x80000000ff003221 */ /* 0x000fc80000000000 */
[----:B------:R-:W-:-:S04]  /*0a80*/  FADD R3, R0, 1 ;  /* 0x3f80000000037421 */ /* 0x000fc80000000000 */
[----:B------:R-:W-:Y:S01]  /*0a90*/  VIADD R2, R3, 0xf3000000 ;  /* 0xf300000003027836 */ /* 0x000fe20000000000 */
[----:B------:R1:W2:Y:S04]  /*0aa0*/  MUFU.RSQ R0, R3 ;  /* 0x0000000300007308 */ /* 0x0002a80000001400 */
[----:B------:R-:W-:-:S13]  /*0ab0*/  ISETP.GT.U32.AND P1, PT, R2, 0x727fffff, PT ;  /* 0x727fffff0200780c */ /* 0x000fda0003f24070 */
[----:B-12---:R-:W-:Y:S05]  /*0ac0*/  @!P1 BRA `(.L_x_9) ;  /* 0x0000000000109947 */ /* 0x006fea0003800000 */
[----:B------:R-:W-:Y:S02]  /*0ad0*/  MOV R0, R3 ;  /* 0x0000000300007202 */ /* 0x000fe40000000f00 */
[----:B------:R-:W-:-:S07]  /*0ae0*/  MOV R2, 0xb00 ;  /* 0x00000b0000027802 */ /* 0x000fce0000000f00 */
[----:B0-----:R-:W-:Y:S05]  /*0af0*/  CALL.REL.NOINC `($__internal_0_$__cuda_sm20_sqrt_rn_f32_slowpath) ;  /* 0x0000002400807944 */ /* 0x001fea0003c00000 */
[----:B------:R-:W-:Y:S05]  /*0b00*/  BRA `(.L_x_10) ;  /* 0x0000000000107947 */ /* 0x000fea0003800000 */
.L_x_9:
[----:B------:R-:W-:Y:S01]  /*0b10*/  FMUL.FTZ R6, R3, R0 ;  /* 0x0000000003067220 */ /* 0x000fe20000410000 */
[----:B------:R-:W-:-:S03]  /*0b20*/  FMUL.FTZ R0, R0, 0.5 ;  /* 0x3f00000000007820 */ /* 0x000fc60000410000 */
[----:B------:R-:W-:-:S04]  /*0b30*/  FFMA R3, -R6, R6, R3 ;  /* 0x0000000606037223 */ /* 0x000fc80000000103 */
[----:B------:R-:W-:-:S07]  /*0b40*/  FFMA R6, R3, R0, R6 ;  /* 0x0000000003067223 */ /* 0x000fce0000000006 */
.L_x_10:
[----:B------:R-:W-:Y:S05]  /*0b50*/  BSYNC.RECONVERGENT B2 ;  /* 0x0000000000027941 */ /* 0x000fea0003800200 */
.L_x_8:
[----:B------:R-:W-:Y:S01]  /*0b60*/  FADD R15, R6, R15 ;  /* 0x0000000f060f7221 */ /* 0x000fe20000000000 */
[----:B------:R-:W-:Y:S06]  /*0b70*/  @P0 BRA `(.L_x_11) ;  /* 0xfffffff800700947 */ /* 0x000fec000383ffff */
[----:B------:R1:W-:Y:S01]  /*0b80*/  STG.E desc[UR6][R10.64], R15 ;  /* 0x0000000f0a007986 */ /* 0x0003e2000c101906 */
[----:B------:R-:W-:Y:S05]  /*0b90*/  @P2 BRA `(.L_x_12) ;  /* 0xfffffff800482947 */ /* 0x000fea000383ffff */
.L_x_3:
[----:B------:R-:W-:Y:S05]  /*0ba0*/  BSYNC.RECONVERGENT B1 ;  /* 0x0000000000017941 */ /* 0x000fea0003800200 */
.L_x_2:
[----:B------:R-:W-:-:S05]  /*0bb0*/  VIADD R14, R14, 0x4 ;  /* 0x000000040e0e7836 */ /* 0x000fca0000000000 */
[----:B------:R-:W-:-:S13]  /*0bc0*/  ISETP.GE.AND P0, PT, R14, R5, PT ;  /* 0x000000050e00720c */ /* 0x000fda0003f06270 */
[----:B------:R-:W-:Y:S05]  /*0bd0*/  @!P0 BRA `(.L_x_13) ;  /* 0xfffffff800288947 */ /* 0x000fea000383ffff */
[----:B------:R-:W-:Y:S05]  /*0be0*/  EXIT ;  /* 0x000000000000794d */ /* 0x000fea0003800000 */
.L_x_69:
[----:B------:R-:W-:-:S13]  /*0bf0*/  ISETP.GE.AND P0, PT, R14, R5, PT ;  /* 0x000000050e00720c */ /* 0x000fda0003f06270 */
[----:B------:R-:W-:Y:S05]  /*0c00*/  @P0 EXIT ;  /* 0x000000000000094d */ /* 0x000fea0003800000 */
[----:B------:R-:W0:Y:S02]  /*0c10*/  LDC R17, c[0x0][0x390] ;  /* 0x0000e400ff117b82 */ /* 0x000e240000000800 */
[----:B0-----:R-:W-:-:S13]  /*0c20*/  ISETP.GE.AND P0, PT, R17, 0x1, PT ;  /* 0x000000011100780c */ /* 0x001fda0003f06270 */
[----:B------:R-:W-:Y:S05]  /*0c30*/  @!P0 EXIT ;  /* 0x000000000000894d */ /* 0x000fea0003800000 */
[C---:B------:R-:W-:Y:S02]  /*0c40*/  LOP3.LUT R16, R17.reuse, 0x7ffffffc, RZ, 0xc0, !PT ;  /* 0x7ffffffc11107812 */ /* 0x040fe400078ec0ff */
[----:B------:R-:W-:Y:S02]  /*0c50*/  LOP3.LUT R17, R17, 0x3, RZ, 0xc0, !PT ;  /* 0x0000000311117812 */ /* 0x000fe400078ec0ff */
[----:B------:R-:W-:-:S07]  /*0c60*/  IADD3 R16, PT, PT, -R16, RZ, RZ ;  /* 0x000000ff10107210 */ /* 0x000fce0007ffe1ff */
.L_x_41:
[----:B------:R-:W-:Y:S01]  /*0c70*/  ISETP.GE.AND P0, PT, R8, R7, PT ;  /* 0x000000070800720c */ /* 0x000fe20003f06270 */
[----:B------:R-:W-:-:S12]  /*0c80*/  BSSY.RECONVERGENT B1, `(.L_x_14) ;  /* 0x0000146000017945 */ /* 0x000fd80003800200 */
[----:B0-----:R-:W-:Y:S05]  /*0c90*/  @P0 BRA `(.L_x_15) ;  /* 0x0000001400100947 */ /* 0x001fea0003800000 */
[----:B------:R-:W-:-:S07]  /*0ca0*/  IMAD.MOV.U32 R15, RZ, RZ, R8 ;  /* 0x000000ffff0f7224 */ /* 0x000fce00078e0008 */
.L_x_40:
[----:B0-----:R-:W0:Y:S01]  /*0cb0*/  LDC.64 R10, c[0x0][0x380] ;  /* 0x0000e000ff0a7b82 */ /* 0x001e220000000a00 */
[----:B------:R-:W1:Y:S02]  /*0cc0*/  LDCU UR4, c[0x0][0x388] ;  /* 0x00007100ff0477ac */ /* 0x000e640008000800 */
[----:B-1----:R-:W-:Y:S01]  /*0cd0*/  IMAD R3, R15, UR4, R14 ;  /* 0x000000040f037c24 */ /* 0x002fe2000f8e020e */
[----:B------:R-:W1:Y:S03]  /*0ce0*/  LDCU UR4, c[0x0][0x390] ;  /* 0x00007200ff0477ac */ /* 0x000e660008000800 */
[----:B0-----:R-:W-:-:S05]  /*0cf0*/  IMAD.WIDE R10, R3, 0x4, R10 ;  /* 0x00000004030a7825 */ /* 0x001fca00078e020a */
[----:B------:R0:W5:Y:S01]  /*0d00*/  LDG.E R19, desc[UR6][R10.64] ;  /* 0x000000060a137981 */ /* 0x000162000c1e1900 */
[----:B------:R-:W-:-:S04]  /*0d10*/  IADD3 R15, PT, PT, R15, 0x1, RZ ;  /* 0x000000010f0f7810 */ /* 0x000fc80007ffe0ff */
[----:B------:R-:W-:Y:S01]  /*0d20*/  ISETP.NE.AND P2, PT, R15, R7, PT ;  /* 0x000000070f00720c */ /* 0x000fe20003f45270 */
[----:B-1----:R-:W-:-:S09]  /*0d30*/  UISETP.GE.U32.AND UP0, UPT, UR4, 0x4, UPT ;  /* 0x000000040400788c */ /* 0x002fd2000bf06070 */
[----:B0-----:R-:W-:Y:S05]  /*0d40*/  BRA.U !UP0, `(.L_x_16) ;  /* 0x0000000908c07547 */ /* 0x001fea000b800000 */
[----:B------:R-:W-:-:S07]  /*0d50*/  IMAD.MOV.U32 R9, RZ, RZ, R16 ;  /* 0x000000ffff097224 */ /* 0x000fce00078e0010 */
.L_x_29:
[C---:B-----5:R-:W-:Y:S01]  /*0d60*/  FMUL R0, R19.reuse, 8388608 ;  /* 0x4b00000013007820 */ /* 0x060fe20000400000 */
[----:B------:R-:W-:Y:S01]  /*0d70*/  FSETP.GEU.AND P0, PT, R19, 1.175494350822287508e-38, PT ;  /* 0x008000001300780b */ /* 0x000fe20003f0e000 */
[----:B------:R-:W-:Y:S01]  /*0d80*/  HFMA2 R13, -RZ, RZ, 1.5048828125, 33.21875 ;  /* 0x3e055027ff0d7431 */ /* 0x000fe200000001ff */
[----:B------:R-:W-:Y:S01]  /*0d90*/  IADD3 R9, PT, PT, R9, 0x4, RZ ;  /* 0x0000000409097810 */ /* 0x000fe20007ffe0ff */
[----:B------:R-:W-:Y:S01]  /*0da0*/  BSSY.RECONVERGENT B2, `(.L_x_17) ;  /* 0x0000027000027945 */ /* 0x000fe20003800200 */
[----:B------:R-:W-:-:S04]  /*0db0*/  FSEL R0, R0, R19, !P0 ;  /* 0x0000001300007208 */ /* 0x000fc80004000000 */
[----:B------:R-:W-:-:S04]  /*0dc0*/  IADD3 R2, PT, PT, R0, -0x3f2aaaab, RZ ;  /* 0xc0d5555500027810 */ /* 0x000fc80007ffe0ff */
[----:B------:R-:W-:-:S05]  /*0dd0*/  LOP3.LUT R3, R2, 0xff800000, RZ, 0xc0, !PT ;  /* 0xff80000002037812 */ /* 0x000fca00078ec0ff */
[----:B------:R-:W-:Y:S01]  /*0de0*/  IMAD.IADD R2, R0, 0x1, -R3 ;  /* 0x0000000100027824 */ /* 0x000fe200078e0a03 */
[----:B------:R-:W-:-:S03]  /*0df0*/  I2FP.F32.S32 R3, R3 ;  /* 0x0000000300037245 */ /* 0x000fc60000201400 */
[----:B------:R-:W-:Y:S01]  /*0e00*/  FADD R4, R2, -1 ;  /* 0xbf80000002047421 */ /* 0x000fe20000000000 */
[----:B------:R-:W-:Y:S02]  /*0e10*/  FSEL R2, RZ, -23, P0 ;  /* 0xc1b80000ff027808 */ /* 0x000fe40000000000 */
[----:B------:R-:W-:Y:S01]  /*0e20*/  ISETP.GT.U32.AND P0, PT, R0, 0x7f7fffff, PT ;  /* 0x7f7fffff0000780c */ /* 0x000fe20003f04070 */
[C---:B------:R-:W-:Y:S02]  /*0e30*/  FFMA R13, R4.reuse, -R13, 0.14084610342979431152 ;  /* 0x3e1039f6040d7423 */ /* 0x040fe4000000080d */
[----:B------:R-:W-:Y:S01]  /*0e40*/  FFMA R2, R3, 1.1920928955078125e-07, R2 ;  /* 0x3400000003027823 */ /* 0x000fe20000000002 */
[----:B------:R-:W-:Y:S02]  /*0e50*/  IMAD.MOV.U32 R3, RZ, RZ, 0x7f800000 ;  /* 0x7f800000ff037424 */ /* 0x000fe400078e00ff */
[----:B------:R-:W-:-:S04]  /*0e60*/  FFMA R13, R4, R13, -0.12148627638816833496 ;  /* 0xbdf8cdcc040d7423 */ /* 0x000fc8000000000d */
[----:B------:R-:W-:-:S04]  /*0e70*/  FFMA R13, R4, R13, 0.13980610668659210205 ;  /* 0x3e0f2955040d7423 */ /* 0x000fc8000000000d */
[----:B------:R-:W-:-:S04]  /*0e80*/  FFMA R13, R4, R13, -0.16684235632419586182 ;  /* 0xbe2ad8b9040d7423 */ /* 0x000fc8000000000d */
[----:B------:R-:W-:-:S04]  /*0e90*/  FFMA R13, R4, R13, 0.20012299716472625732 ;  /* 0x3e4ced0b040d7423 */ /* 0x000fc8000000000d */
[----:B------:R-:W-:-:S04]  /*0ea0*/  FFMA R13, R4, R13, -0.24999669194221496582 ;  /* 0xbe7fff22040d7423 */ /* 0x000fc8000000000d */
[----:B------:R-:W-:-:S04]  /*0eb0*/  FFMA R13, R4, R13, 0.33333182334899902344 ;  /* 0x3eaaaa78040d7423 */ /* 0x000fc8000000000d */
[----:B------:R-:W-:-:S04]  /*0ec0*/  FFMA R13, R4, R13, -0.5 ;  /* 0xbf000000040d7423 */ /* 0x000fc8000000000d */
[----:B------:R-:W-:-:S04]  /*0ed0*/  FMUL R13, R4, R13 ;  /* 0x0000000d040d7220 */ /* 0x000fc80000400000 */
[----:B------:R-:W-:-:S04]  /*0ee0*/  FFMA R13, R4, R13, R4 ;  /* 0x0000000d040d7223 */ /* 0x000fc80000000004 */
[----:B------:R-:W-:Y:S01]  /*0ef0*/  FFMA R2, R2, 0.69314718246459960938, R13 ;  /* 0x3f31721802027823 */ /* 0x000fe2000000000d */
[C---:B------:R-:W-:Y:S01]  /*0f00*/  @P0 FFMA R2, R0.reuse, R3, +INF ;  /* 0x7f80000000020423 */ /* 0x040fe20000000003 */
[----:B------:R-:W-:-:S03]  /*0f10*/  FSETP.NEU.AND P0, PT, R0, RZ, PT ;  /* 0x000000ff0000720b */ /* 0x000fc60003f0d000 */
[----:B------:R-:W-:-:S05]  /*0f20*/  FADD R2, R2, 1 ;  /* 0x3f80000002027421 */ /* 0x000fca0000000000 */
[----:B------:R-:W-:Y:S02]  /*0f30*/  FSEL R3, R2, -INF , P0 ;  /* 0xff80000002037808 */ /* 0x000fe40000000000 */
[----:B------:R-:W-:Y:S02]  /*0f40*/  ISETP.NE.AND P0, PT, R9, RZ, PT ;  /* 0x000000ff0900720c */ /* 0x000fe40003f05270 */
[----:B------:R0:W1:Y:S01]  /*0f50*/  MUFU.RSQ R0, R3 ;  /* 0x0000000300007308 */ /* 0x0000620000001400 */
[----:B------:R-:W-:-:S05]  /*0f60*/  VIADD R2, R3, 0xf3000000 ;  /* 0xf300000003027836 */ /* 0x000fca0000000000 */
[----:B------:R-:W-:-:S13]  /*0f70*/  ISETP.GT.U32.AND P1, PT, R2, 0x727fffff, PT ;  /* 0x727fffff0200780c */ /* 0x000fda0003f24070 */
[----:B01----:R-:W-:Y:S05]  /*0f80*/  @!P1 BRA `(.L_x_18) ;  /* 0x0000000000109947 */ /* 0x003fea0003800000 */
[----:B------:R-:W-:Y:S02]  /*0f90*/  MOV R0, R3 ;  /* 0x0000000300007202 */ /* 0x000fe40000000f00 */
[----:B------:R-:W-:-:S07]  /*0fa0*/  MOV R2, 0xfc0 ;  /* 0x00000fc000027802 */ /* 0x000fce0000000f00 */
[----:B------:R-:W-:Y:S05]  /*0fb0*/  CALL.REL.NOINC `($__internal_0_$__cuda_sm20_sqrt_rn_f32_slowpath) ;  /* 0x0000002000507944 */ /* 0x000fea0003c00000 */
[----:B------:R-:W-:Y:S05]  /*0fc0*/  BRA `(.L_x_19) ;  /* 0x0000000000107947 */ /* 0x000fea0003800000 */
.L_x_18:
[----:B------:R-:W-:Y:S01]  /*0fd0*/  FMUL.FTZ R6, R3, R0 ;  /* 0x0000000003067220 */ /* 0x000fe20000410000 */
[----:B------:R-:W-:-:S03]  /*0fe0*/  FMUL.FTZ R0, R0, 0.5 ;  /* 0x3f00000000007820 */ /* 0x000fc60000410000 */
[----:B------:R-:W-:-:S04]  /*0ff0*/  FFMA R3, -R6, R6, R3 ;  /* 0x0000000606037223 */ /* 0x000fc80000000103 */
[----:B------:R-:W-:-:S07]  /*1000*/  FFMA R6, R3, R0, R6 ;  /* 0x0000000003067223 */ /* 0x000fce0000000006 */
.L_x_19:
[----:B------:R-:W-:Y:S05]  /*1010*/  BSYNC.RECONVERGENT B2 ;  /* 0x0000000000027941 */ /* 0x000fea0003800200 */
.L_x_17:
[----:B------:R-:W-:Y:S01]  /*1020*/  FADD R19, R6, R19 ;  /* 0x0000001306137221 */ /* 0x000fe20000000000 */
[----:B------:R-:W-:Y:S01]  /*1030*/  IMAD.MOV.U32 R13, RZ, RZ, 0x3e055027 ;  /* 0x3e055027ff0d7424 */ /* 0x000fe200078e00ff */
[----:B------:R-:W-:Y:S02]  /*1040*/  BSSY.RECONVERGENT B2, `(.L_x_20) ;  /* 0x0000028000027945 */ /* 0x000fe40003800200 */
[C---:B------:R-:W-:Y:S01]  /*1050*/  FMUL R0, R19.reuse, 8388608 ;  /* 0x4b00000013007820 */ /* 0x040fe20000400000 */
[----:B------:R-:W-:-:S04]  /*1060*/  FSETP.GEU.AND P1, PT, R19, 1.175494350822287508e-38, PT ;  /* 0x008000001300780b */ /* 0x000fc80003f2e000 */
[----:B------:R-:W-:-:S05]  /*1070*/  FSEL R0, R0, R19, !P1 ;  /* 0x0000001300007208 */ /* 0x000fca0004800000 */
[----:B------:R-:W-:-:S05]  /*1080*/  VIADD R2, R0, 0xc0d55555 ;  /* 0xc0d5555500027836 */ /* 0x000fca0000000000 */
[----:B------:R-:W-:-:S04]  /*1090*/  LOP3.LUT R3, R2, 0xff800000, RZ, 0xc0, !PT ;  /* 0xff80000002037812 */ /* 0x000fc800078ec0ff */
[-C--:B------:R-:W-:Y:S02]  /*10a0*/  IADD3 R2, PT, PT, R0, -R3.reuse, RZ ;  /* 0x8000000300027210 */ /* 0x080fe40007ffe0ff */
[----:B------:R-:W-:-:S03]  /*10b0*/  I2FP.F32.S32 R3, R3 ;  /* 0x0000000300037245 */ /* 0x000fc60000201400 */
[----:B------:R-:W-:Y:S01]  /*10c0*/  FADD R4, R2, -1 ;  /* 0xbf80000002047421 */ /* 0x000fe20000000000 */
[----:B------:R-:W-:Y:S02]  /*10d0*/  FSEL R2, RZ, -23, P1 ;  /* 0xc1b80000ff027808 */ /* 0x000fe40000800000 */
[----:B------:R-:W-:Y:S01]  /*10e0*/  ISETP.GT.U32.AND P1, PT, R0, 0x7f7fffff, PT ;  /* 0x7f7fffff0000780c */ /* 0x000fe20003f24070 */
[C---:B------:R-:W-:Y:S02]  /*10f0*/  FFMA R13, R4.reuse, -R13, 0.14084610342979431152 ;  /* 0x3e1039f6040d7423 */ /* 0x040fe4000000080d */
[----:B------:R-:W-:Y:S01]  /*1100*/  FFMA R2, R3, 1.1920928955078125e-07, R2 ;  /* 0x3400000003027823 */ /* 0x000fe20000000002 */
[----:B------:R-:W-:Y:S01]  /*1110*/  MOV R3, 0x7f800000 ;  /* 0x7f80000000037802 */ /* 0x000fe20000000f00 */
        /* <DEDUP_REMOVED lines=13> */
[----:B------:R-:W-:-:S04]  /*11f0*/  FSEL R3, R2, -INF , P1 ;  /* 0xff80000002037808 */ /* 0x000fc80000800000 */
        /* <DEDUP_REMOVED lines=8> */
.L_x_21:
[----:B------:R-:W-:Y:S01]  /*1280*/  FMUL.FTZ R6, R3, R0 ;  /* 0x0000000003067220 */ /* 0x000fe20000410000 */
[----:B------:R-:W-:-:S03]  /*1290*/  FMUL.FTZ R0, R0, 0.5 ;  /* 0x3f00000000007820 */ /* 0x000fc60000410000 */
[----:B------:R-:W-:-:S04]  /*12a0*/  FFMA R3, -R6, R6, R3 ;  /* 0x0000000606037223 */ /* 0x000fc80000000103 */
[----:B------:R-:W-:-:S07]  /*12b0*/  FFMA R6, R3, R0, R6 ;  /* 0x0000000003067223 */ /* 0x000fce0000000006 */
.L_x_22:
[----:B------:R-:W-:Y:S05]  /*12c0*/  BSYNC.RECONVERGENT B2 ;  /* 0x0000000000027941 */ /* 0x000fea0003800200 */
.L_x_20:
[----:B------:R-:W-:Y:S01]  /*12d0*/  FADD R19, R19, R6 ;  /* 0x0000000613137221 */ /* 0x000fe20000000000 */
[----:B------:R-:W-:Y:S01]  /*12e0*/  HFMA2 R13, -RZ, RZ, 1.5048828125, 33.21875 ;  /* 0x3e055027ff0d7431 */ /* 0x000fe200000001ff */
        /* <DEDUP_REMOVED lines=28> */
[----:B------:R-:W-:Y:S01]  /*14b0*/  IADD3 R2, PT, PT, R3, -0xd000000, RZ ;  /* 0xf300000003027810 */ /* 0x000fe20007ffe0ff */
[----:B------:R0:W1:Y:S03]  /*14c0*/  MUFU.RSQ R0, R3 ;  /* 0x0000000300007308 */ /* 0x0000660000001400 */
[----:B------:R-:W-:-:S13]  /*14d0*/  ISETP.GT.U32.AND P1, PT, R2, 0x727fffff, PT ;  /* 0x727fffff0200780c */ /* 0x000fda0003f24070 */
[----:B0-----:R-:W-:Y:S05]  /*14e0*/  @!P1 BRA `(.L_x_24) ;  /* 0x0000000000109947 */ /* 0x001fea0003800000 */
[----:B-1----:R-:W-:Y:S02]  /*14f0*/  MOV R0, R3 ;  /* 0x0000000300007202 */ /* 0x002fe40000000f00 */
[----:B------:R-:W-:-:S07]  /*1500*/  MOV R2, 0x1520 ;  /* 0x0000152000027802 */ /* 0x000fce0000000f00 */
[----:B------:R-:W-:Y:S05]  /*1510*/  CALL.REL.NOINC `($__internal_0_$__cuda_sm20_sqrt_rn_f32_slowpath) ;  /* 0x0000001800f87944 */ /* 0x000fea0003c00000 */
[----:B------:R-:W-:Y:S05]  /*1520*/  BRA `(.L_x_25) ;  /* 0x0000000000107947 */ /* 0x000fea0003800000 */
.L_x_24:
[----:B-1----:R-:W-:Y:S01]  /*1530*/  FMUL.FTZ R6, R3, R0 ;  /* 0x0000000003067220 */ /* 0x002fe20000410000 */
[----:B------:R-:W-:-:S03]  /*1540*/  FMUL.FTZ R0, R0, 0.5 ;  /* 0x3f00000000007820 */ /* 0x000fc60000410000 */
[----:B------:R-:W-:-:S04]  /*1550*/  FFMA R3, -R6, R6, R3 ;  /* 0x0000000606037223 */ /* 0x000fc80000000103 */
[----:B------:R-:W-:-:S07]  /*1560*/  FFMA R6, R3, R0, R6 ;  /* 0x0000000003067223 */ /* 0x000fce0000000006 */
.L_x_25:
[----:B------:R-:W-:Y:S05]  /*1570*/  BSYNC.RECONVERGENT B2 ;  /* 0x0000000000027941 */ /* 0x000fea0003800200 */
.L_x_23:
[----:B------:R-:W-:Y:S01]  /*1580*/  FADD R19, R19, R6 ;  /* 0x0000000613137221 */ /* 0x000fe20000000000 */
[----:B------:R-:W-:Y:S01]  /*1590*/  MOV R13, 0x3e055027 ;  /* 0x3e055027000d7802 */ /* 0x000fe20000000f00 */
        /* <DEDUP_REMOVED lines=36> */
.L_x_27:
[----:B-1----:R-:W-:Y:S01]  /*17e0*/  FMUL.FTZ R6, R3, R0 ;  /* 0x0000000003067220 */ /* 0x002fe20000410000 */
[----:B------:R-:W-:-:S03]  /*17f0*/  FMUL.FTZ R0, R0, 0.5 ;  /* 0x3f00000000007820 */ /* 0x000fc60000410000 */
[----:B------:R-:W-:-:S04]  /*1800*/  FFMA R3, -R6, R6, R3 ;  /* 0x0000000606037223 */ /* 0x000fc80000000103 */
[----:B------:R-:W-:-:S07]  /*1810*/  FFMA R6, R3, R0, R6 ;  /* 0x0000000003067223 */ /* 0x000fce0000000006 */
.L_x_28:
[----:B------:R-:W-:Y:S05]  /*1820*/  BSYNC.RECONVERGENT B2 ;  /* 0x0000000000027941 */ /* 0x000fea0003800200 */
.L_x_26:
[----:B------:R-:W-:Y:S01]  /*1830*/  FADD R19, R19, R6 ;  /* 0x0000000613137221 */ /* 0x000fe20000000000 */
[----:B------:R-:W-:Y:S06]  /*1840*/  @P0 BRA `(.L_x_29) ;  /* 0xfffffff400440947 */ /* 0x000fec000383ffff */
.L_x_16:
[----:B------:R-:W-:-:S13]  /*1850*/  ISETP.NE.AND P0, PT, R17, RZ, PT ;  /* 0x000000ff1100720c */ /* 0x000fda0003f05270 */
[----:B------:R-:W-:Y:S05]  /*1860*/  @!P0 BRA `(.L_x_30) ;  /* 0x0000000800148947 */ /* 0x000fea0003800000 */
[C---:B-----5:R-:W-:Y:S01]  /*1870*/  FMUL R0, R19.reuse, 8388608 ;  /* 0x4b00000013007820 */ /* 0x060fe20000400000 */
[----:B------:R-:W-:Y:S01]  /*1880*/  FSETP.GEU.AND P0, PT, R19, 1.175494350822287508e-38, PT ;  /* 0x008000001300780b */ /* 0x000fe20003f0e000 */
[----:B------:R-:W-:Y:S01]  /*1890*/  HFMA2 R9, -RZ, RZ, 1.5048828125, 33.21875 ;  /* 0x3e055027ff097431 */ /* 0x000fe200000001ff */
[----:B------:R-:W-:Y:S02]  /*18a0*/  BSSY.RECONVERGENT B2, `(.L_x_31) ;  /* 0x0000027000027945 */ /* 0x000fe40003800200 */
        /* <DEDUP_REMOVED lines=25> */
[----:B------:R-:W-:Y:S02]  /*1a40*/  ISETP.NE.AND P0, PT, R17, 0x1, PT ;  /* 0x000000011100780c */ /* 0x000fe40003f05270 */
        /* <DEDUP_REMOVED lines=8> */
.L_x_32:
[----:B-1----:R-:W-:Y:S01]  /*1ad0*/  FMUL.FTZ R6, R3, R0 ;  /* 0x0000000003067220 */ /* 0x002fe20000410000 */
[----:B------:R-:W-:-:S03]  /*1ae0*/  FMUL.FTZ R0, R0, 0.5 ;  /* 0x3f00000000007820 */ /* 0x000fc60000410000 */
[----:B------:R-:W-:-:S04]  /*1af0*/  FFMA R3, -R6, R6, R3 ;  /* 0x0000000606037223 */ /* 0x000fc80000000103 */
[----:B------:R-:W-:-:S07]  /*1b00*/  FFMA R6, R3, R0, R6 ;  /* 0x0000000003067223 */ /* 0x000fce0000000006 */
.L_x_33:
[----:B------:R-:W-:Y:S05]  /*1b10*/  BSYNC.RECONVERGENT B2 ;  /* 0x0000000000027941 */ /* 0x000fea0003800200 */
.L_x_31:
[----:B------:R-:W-:Y:S01]  /*1b20*/  FADD R19, R19, R6 ;  /* 0x0000000613137221 */ /* 0x000fe20000000000 */
[----:B------:R-:W-:Y:S06]  /*1b30*/  @!P0 BRA `(.L_x_30) ;  /* 0x0000000400608947 */ /* 0x000fec0003800000 */
[C---:B------:R-:W-:Y:S01]  /*1b40*/  FMUL R0, R19.reuse, 8388608 ;  /* 0x4b00000013007820 */ /* 0x040fe20000400000 */
[----:B------:R-:W-:Y:S01]  /*1b50*/  FSETP.GEU.AND P0, PT, R19, 1.175494350822287508e-38, PT ;  /* 0x008000001300780b */ /* 0x000fe20003f0e000 */
[----:B------:R-:W-:Y:S01]  /*1b60*/  BSSY.RECONVERGENT B2, `(.L_x_34) ;  /* 0x0000028000027945 */ /* 0x000fe20003800200 */
[----:B------:R-:W-:Y:S02]  /*1b70*/  MOV R9, 0x3e055027 ;  /* 0x3e05502700097802 */ /* 0x000fe40000000f00 */
        /* <DEDUP_REMOVED lines=34> */
.L_x_35:
[----:B-1----:R-:W-:Y:S01]  /*1da0*/  FMUL.FTZ R6, R3, R0 ;  /* 0x0000000003067220 */ /* 0x002fe20000410000 */
[----:B------:R-:W-:-:S03]  /*1db0*/  FMUL.FTZ R0, R0, 0.5 ;  /* 0x3f00000000007820 */ /* 0x000fc60000410000 */
[----:B------:R-:W-:-:S04]  /*1dc0*/  FFMA R3, -R6, R6, R3 ;  /* 0x0000000606037223 */ /* 0x000fc80000000103 */
[----:B------:R-:W-:-:S07]  /*1dd0*/  FFMA R6, R3, R0, R6 ;  /* 0x0000000003067223 */ /* 0x000fce0000000006 */
.L_x_36:
[----:B------:R-:W-:Y:S05]  /*1de0*/  BSYNC.RECONVERGENT B2 ;  /* 0x0000000000027941 */ /* 0x000fea0003800200 */
.L_x_34:
[----:B------:R-:W-:Y:S01]  /*1df0*/  FADD R19, R19, R6 ;  /* 0x0000000613137221 */ /* 0x000fe20000000000 */
[----:B------:R-:W-:Y:S06]  /*1e00*/  @!P0 BRA `(.L_x_30) ;  /* 0x0000000000ac8947 */ /* 0x000fec0003800000 */
[C---:B------:R-:W-:Y:S01]  /*1e10*/  FMUL R0, R19.reuse, 8388608 ;  /* 0x4b00000013007820 */ /* 0x040fe20000400000 */
        /* <DEDUP_REMOVED lines=36> */
.L_x_38:
[----:B-1----:R-:W-:Y:S01]  /*2060*/  FMUL.FTZ R6, R3, R0 ;  /* 0x0000000003067220 */ /* 0x002fe20000410000 */
[----:B------:R-:W-:-:S03]  /*2070*/  FMUL.FTZ R0, R0, 0.5 ;  /* 0x3f00000000007820 */ /* 0x000fc60000410000 */
[----:B------:R-:W-:-:S04]  /*2080*/  FFMA R3, -R6, R6, R3 ;  /* 0x0000000606037223 */ /* 0x000fc80000000103 */
[----:B------:R-:W-:-:S07]  /*2090*/  FFMA R6, R3, R0, R6 ;  /* 0x0000000003067223 */ /* 0x000fce0000000006 */
.L_x_39:
[----:B------:R-:W-:Y:S05]  /*20a0*/  BSYNC.RECONVERGENT B2 ;  /* 0x0000000000027941 */ /* 0x000fea0003800200 */
.L_x_37:
[----:B------:R-:W-:-:S07]  /*20b0*/  FADD R19, R19, R6 ;  /* 0x0000000613137221 */ /* 0x000fce0000000000 */
.L_x_30:
[----:B-----5:R0:W-:Y:S01]  /*20c0*/  STG.E desc[UR6][R10.64], R19 ;  /* 0x000000130a007986 */ /* 0x0201e2000c101906 */
[----:B------:R-:W-:Y:S05]  /*20d0*/  @P2 BRA `(.L_x_40) ;  /* 0xffffffe800f42947 */ /* 0x000fea000383ffff */
.L_x_15:
[----:B------:R-:W-:Y:S05]  /*20e0*/  BSYNC.RECONVERGENT B1 ;  /* 0x0000000000017941 */ /* 0x000fea0003800200 */
.L_x_14:
[----:B------:R-:W-:-:S05]  /*20f0*/  VIADD R14, R14, 0x4 ;  /* 0x000000040e0e7836 */ /* 0x000fca0000000000 */
[----:B------:R-:W-:-:S13]  /*2100*/  ISETP.GE.AND P0, PT, R14, R5, PT ;  /* 0x000000050e00720c */ /* 0x000fda0003f06270 */
[----:B------:R-:W-:Y:S05]  /*2110*/  @!P0 BRA `(.L_x_41) ;  /* 0xffffffe800d48947 */ /* 0x000fea000383ffff */
[----:B------:R-:W-:Y:S05]  /*2120*/  EXIT ;  /* 0x000000000000794d */ /* 0x000fea0003800000 */
.L_x_1:
[----:B------:R-:W-:-:S04]  /*2130*/  MOV R0, 0xfffffffe ;  /* 0xfffffffe00007802 */ /* 0x000fc80000000f00 */
[----:B------:R-:W-:-:S04]  /*2140*/  VIADDMNMX.U32 R13, R13, R0, 0x2, PT ;  /* 0x000000020d0d7446 */ /* 0x000fc80003800000 */
[----:B------:R-:W-:-:S04]  /*2150*/  SHF.L.U32 R13, R13, 0x2, RZ ;  /* 0x000000020d0d7819 */ /* 0x000fc800000006ff */
[----:B------:R-:W0:Y:S02]  /*2160*/  LDC R2, c[0x2][R13+0xc] ;  /* 0x008003000d027b82 */ /* 0x000e240000000800 */
[----:B0-----:R-:W-:-:S04]  /*2170*/  SHF.R.S32.HI R3, RZ, 0x1f, R2 ;  /* 0x0000001fff037819 */ /* 0x001fc80000011402 */
.L_x_72:
[----:B------:R-:W-:Y:S05]  /*2180*/  BRX R2 -0x2190                                                     (*"BRANCH_TARGETS .L_x_73,.L_x_74,.L_x_71"*) ;  /* 0xffffffdc029c7949 */ /* 0x000fea000383ffff */
.L_x_71:
[----:B------:R-:W-:Y:S05]  /*2190*/  BSYNC.RECONVERGENT B0 ;  /* 0x0000000000007941 */ /* 0x000fea0003800200 */
.L_x_0:
[----:B------:R-:W-:Y:S05]  /*21a0*/  EXIT ;  /* 0x000000000000794d */ /* 0x000fea0003800000 */
.L_x_73:
[----:B------:R-:W-:-:S05]  /*21b0*/  VIADD R14, R14, 0x2 ;  /* 0x000000020e0e7836 */ /* 0x000fca0000000000 */
[----:B------:R-:W-:-:S13]  /*21c0*/  ISETP.GE.AND P0, PT, R14, R5, PT ;  /* 0x000000050e00720c */ /* 0x000fda0003f06270 */
[----:B------:R-:W-:Y:S05]  /*21d0*/  @P0 EXIT ;  /* 0x000000000000094d */ /* 0x000fea0003800000 */
[----:B------:R-:W0:Y:S02]  /*21e0*/  LDC R0, c[0x0][0x390] ;  /* 0x0000e400ff007b82 */ /* 0x000e240000000800 */
[----:B0-----:R-:W-:-:S13]  /*21f0*/  ISETP.GE.AND P0, PT, R0, 0x1, PT ;  /* 0x000000010000780c */ /* 0x001fda0003f06270 */
[----:B------:R-:W-:Y:S05]  /*2200*/  @!P0 EXIT ;  /* 0x000000000000894d */ /* 0x000fea0003800000 */
.L_x_53:
[----:B------:R-:W-:Y:S01]  /*2210*/  ISETP.GE.AND P0, PT, R8, R7, PT ;  /* 0x000000070800720c */ /* 0x000fe20003f06270 */
[----:B------:R-:W-:-:S12]  /*2220*/  BSSY.RECONVERGENT B1, `(.L_x_42) ;  /* 0x0000070000017945 */ /* 0x000fd80003800200 */
[----:B01----:R-:W-:Y:S05]  /*2230*/  @P0 BRA `(.L_x_43) ;  /* 0x0000000400b80947 */ /* 0x003fea0003800000 */
[----:B------:R-:W-:-:S07]  /*2240*/  MOV R9, R8 ;  /* 0x0000000800097202 */ /* 0x000fce0000000f00 */
.L_x_52:
        /* <DEDUP_REMOVED lines=8> */
.L_x_51:
        /* <DEDUP_REMOVED lines=15> */
[----:B------:R-:W-:Y:S01]  /*23c0*/  SHF.L.U32 R0, R15, 0x8, RZ ;  /* 0x000000080f007819 */ /* 0x000fe200000006ff */
[----:B------:R-:W-:Y:S02]  /*23d0*/  HFMA2 R4, -RZ, RZ, 0, 0 ;  /* 0x00000000ff047431 */ /* 0x000fe400000001ff */
[----:B------:R-:W-:Y:S01]  /*23e0*/  IMAD.MOV.U32 R6, RZ, RZ, RZ ;  /* 0x000000ffff067224 */ /* 0x000fe200078e00ff */
[----:B------:R-:W-:Y:S01]  /*23f0*/  UMOV UR4, URZ ;  /* 0x000000ff00047c82 */ /* 0x000fe20008000000 */
[----:B------:R-:W-:-:S07]  /*2400*/  LOP3.LUT R21, R0, 0x80000000, RZ, 0xfc, !PT ;  /* 0x8000000000157812 */ /* 0x000fce00078efcff */
.L_x_47:
        /* <DEDUP_REMOVED lines=26> */
[C---:B------:R-:W-:Y:S02]  /*25b0*/  SHF.L.W.U32.HI R2, R3.reuse, 0x2, R0 ;  /* 0x0000000203027819 */ /* 0x040fe40000010e00 */
[----:B------:R-:W-:Y:S02]  /*25c0*/  SHF.L.U32 R3, R3, 0x2, RZ ;  /* 0x0000000203037819 */ /* 0x000fe400000006ff */
[----:B------:R-:W-:-:S04]  /*25d0*/  SHF.R.S32.HI R4, RZ, 0x1f, R2 ;  /* 0x0000001fff047819 */ /* 0x000fc80000011402 */
[C---:B------:R-:W-:Y:S02]  /*25e0*/  LOP3.LUT R12, R4.reuse, R3, RZ, 0x3c, !PT ;  /* 0x00000003040c7212 */ /* 0x040fe400078e3cff */
[----:B------:R-:W-:Y:S02]  /*25f0*/  LOP3.LUT R13, R4, R2, RZ, 0x3c, !PT ;  /* 0x00000002040d7212 */ /* 0x000fe400078e3cff */
[----:B------:R-:W-:Y:S02]  /*2600*/  SHF.R.U32.HI R3, RZ, 0x1e, R0 ;  /* 0x0000001eff037819 */ /* 0x000fe40000011600 */
[C---:B------:R-:W-:Y:S02]  /*2610*/  LOP3.LUT R4, R2.reuse, R15, RZ, 0x3c, !PT ;  /* 0x0000000f02047212 */ /* 0x040fe400078e3cff */
[----:B------:R-:W2:Y:S01]  /*2620*/  I2F.F64.S64 R12, R12 ;  /* 0x0000000c000c7312 */ /* 0x000ea20000301c00 */
[----:B------:R-:W-:Y:S02]  /*2630*/  LEA.HI R0, R2, R3, RZ, 0x1 ;  /* 0x0000000302007211 */ /* 0x000fe400078f08ff */
[----:B------:R-:W-:-:S03]  /*2640*/  ISETP.GE.AND P3, PT, R4, RZ, PT ;  /* 0x000000ff0400720c */ /* 0x000fc60003f66270 */
[----:B------:R-:W-:-:S05]  /*2650*/  IMAD.MOV R2, RZ, RZ, -R0 ;  /* 0x000000ffff027224 */ /* 0x000fca00078e0a00 */
[----:B------:R-:W-:Y:S01]  /*2660*/  @!P1 MOV R0, R2 ;  /* 0x0000000200009202 */ /* 0x000fe20000000f00 */
[----:B--2---:R-:W-:-:S10]  /*2670*/  DMUL R18, R12, UR4 ;  /* 0x000000040c127c28 */ /* 0x004fd40008000000 */
[----:B------:R-:W2:Y:S02]  /*2680*/  F2F.F32.F64 R18, R18 ;  /* 0x0000001200127310 */ /* 0x000ea40000301000 */
[----:B--2---:R-:W-:Y:S01]  /*2690*/  FSEL R2, -R18, R18, !P3 ;  /* 0x0000001212027208 */ /* 0x004fe20005800100 */
[----:B-1----:R-:W-:Y:S06]  /*26a0*/  BRA `(.L_x_45) ;  /* 0x0000000000087947 */ /* 0x002fec0003800000 */
.L_x_46:
[----:B------:R-:W-:Y:S02]  /*26b0*/  HFMA2 R0, -RZ, RZ, 0, 0 ;  /* 0x00000000ff007431 */ /* 0x000fe400000001ff */
[----:B------:R-:W-:-:S07]  /*26c0*/  FMUL R2, RZ, R15 ;  /* 0x0000000fff027220 */ /* 0x000fce0000400000 */
.L_x_45:
[----:B------:R-:W-:Y:S05]  /*26d0*/  BSYNC.RECONVERGENT B2 ;  /* 0x0000000000027941 */ /* 0x000fea0003800200 */
.L_x_44:
[----:B------:R-:W-:Y:S02]  /*26e0*/  IMAD.MOV.U32 R4, RZ, RZ, 0x37cbac00 ;  /* 0x37cbac00ff047424 */ /* 0x000fe400078e00ff */
[----:B------:R-:W-:Y:S01]  /*26f0*/  FMUL R3, R2, R2 ;  /* 0x0000000202037220 */ /* 0x000fe20000400000 */
[----:B------:R-:W-:Y:S01]  /*2700*/  LOP3.LUT R6, R0, 0x1, RZ, 0xc0, !PT ;  /* 0x0000000100067812 */ /* 0x000fe200078ec0ff */
[----:B------:R-:W-:Y:S01]  /*2710*/  BSSY.RECONVERGENT B2, `(.L_x_48) ;  /* 0x000001c000027945 */ /* 0x000fe20003800200 */
[----:B------:R-:W-:Y:S01]  /*2720*/  MOV R17, 0x3effffff ;  /* 0x3effffff00117802 */ /* 0x000fe20000000f00 */
[----:B------:R-:W-:Y:S01]  /*2730*/  FFMA R4, R3, R4, -0.0013887860113754868507 ;  /* 0xbab607ed03047423 */ /* 0x000fe20000000004 */
[----:B------:R-:W-:Y:S02]  /*2740*/  ISETP.NE.U32.AND P1, PT, R6, 0x1, PT ;  /* 0x000000010600780c */ /* 0x000fe40003f25070 */
[----:B------:R-:W-:Y:S02]  /*2750*/  MOV R6, 0x3d2aaabb ;  /* 0x3d2aaabb00067802 */ /* 0x000fe40000000f00 */
[----:B------:R-:W-:-:S02]  /*2760*/  FSEL R4, R4, -0.00019574658654164522886, !P1 ;  /* 0xb94d415304047808 */ /* 0x000fc40004800000 */
[----:B------:R-:W-:Y:S02]  /*2770*/  FSEL R6, R6, 0.0083327032625675201416, !P1 ;  /* 0x3c0885e406067808 */ /* 0x000fe40004800000 */
[----:B------:R-:W-:Y:S02]  /*2780*/  LOP3.LUT P3, RZ, R0, 0x2, RZ, 0xc0, !PT ;  /* 0x0000000200ff7812 */ /* 0x000fe4000786c0ff */
[----:B------:R-:W-:Y:S01]  /*2790*/  FSEL R0, R2, 1, P1 ;  /* 0x3f80000002007808 */ /* 0x000fe20000800000 */
[----:B------:R-:W-:Y:S01]  /*27a0*/  FFMA R4, R3, R4, R6 ;  /* 0x0000000403047223 */ /* 0x000fe20000000006 */
[----:B------:R-:W-:-:S03]  /*27b0*/  FSEL R17, -R17, -0.16666662693023681641, !P1 ;  /* 0xbe2aaaa811117808 */ /* 0x000fc60004800100 */
[C---:B------:R-:W-:Y:S02]  /*27c0*/  FFMA R13, R3.reuse, R0, RZ ;  /* 0x00000000030d7223 */ /* 0x040fe400000000ff */
        /* <DEDUP_REMOVED lines=12> */
.L_x_49:
[----:B------:R-:W-:Y:S01]  /*2890*/  FMUL.FTZ R6, R3, R0 ;  /* 0x0000000003067220 */ /* 0x000fe20000410000 */
[----:B------:R-:W-:-:S03]  /*28a0*/  FMUL.FTZ R0, R0, 0.5 ;  /* 0x3f00000000007820 */ /* 0x000fc60000410000 */
[----:B------:R-:W-:-:S04]  /*28b0*/  FFMA R3, -R6, R6, R3 ;  /* 0x0000000606037223 */ /* 0x000fc80000000103 */
[----:B------:R-:W-:-:S07]  /*28c0*/  FFMA R6, R3, R0, R6 ;  /* 0x0000000003067223 */ /* 0x000fce0000000006 */
.L_x_50:
[----:B------:R-:W-:Y:S05]  /*28d0*/  BSYNC.RECONVERGENT B2 ;  /* 0x0000000000027941 */ /* 0x000fea0003800200 */
.L_x_48:
[----:B------:R-:W-:Y:S01]  /*28e0*/  FADD R15, R6, R15 ;  /* 0x0000000f060f7221 */ /* 0x000fe20000000000 */
[----:B------:R-:W-:Y:S06]  /*28f0*/  @P0 BRA `(.L_x_51) ;  /* 0xfffffff800740947 */ /* 0x000fec000383ffff */
[----:B------:R1:W-:Y:S01]  /*2900*/  STG.E desc[UR6][R10.64], R15 ;  /* 0x0000000f0a007986 */ /* 0x0003e2000c101906 */
[----:B------:R-:W-:Y:S05]  /*2910*/  @P2 BRA `(.L_x_52) ;  /* 0xfffffff8004c2947 */ /* 0x000fea000383ffff */
.L_x_43:
[----:B------:R-:W-:Y:S05]  /*2920*/  BSYNC.RECONVERGENT B1 ;  /* 0x0000000000017941 */ /* 0x000fea0003800200 */
.L_x_42:
[----:B------:R-:W-:-:S04]  /*2930*/  IADD3 R14, PT, PT, R14, 0x4, RZ ;  /* 0x000000040e0e7810 */ /* 0x000fc80007ffe0ff */
[----:B------:R-:W-:-:S13]  /*2940*/  ISETP.GE.AND P0, PT, R14, R5, PT ;  /* 0x000000050e00720c */ /* 0x000fda0003f06270 */
[----:B------:R-:W-:Y:S05]  /*2950*/  @!P0 BRA `(.L_x_53) ;  /* 0xfffffff8002c8947 */ /* 0x000fea000383ffff */
[----:B------:R-:W-:Y:S05]  /*2960*/  EXIT ;  /* 0x000000000000794d */ /* 0x000fea0003800000 */
.L_x_74:
[----:B------:R-:W-:-:S05]  /*2970*/  VIADD R14, R14, 0x3 ;  /* 0x000000030e0e7836 */ /* 0x000fca0000000000 */
[----:B------:R-:W-:-:S13]  /*2980*/  ISETP.GE.AND P0, PT, R14, R5, PT ;  /* 0x000000050e00720c */ /* 0x000fda0003f06270 */
[----:B------:R-:W-:Y:S05]  /*2990*/  @P0 EXIT ;  /* 0x000000000000094d */ /* 0x000fea0003800000 */
[----:B------:R-:W0:Y:S02]  /*29a0*/  LDC R0, c[0x0][0x390] ;  /* 0x0000e400ff007b82 */ /* 0x000e240000000800 */
[----:B0-----:R-:W-:-:S13]  /*29b0*/  ISETP.GE.AND P0, PT, R0, 0x1, PT ;  /* 0x000000010000780c */ /* 0x001fda0003f06270 */
[----:B------:R-:W-:Y:S05]  /*29c0*/  @!P0 EXIT ;  /* 0x000000000000894d */ /* 0x000fea0003800000 */
.L_x_65:
[----:B------:R-:W-:Y:S01]  /*29d0*/  ISETP.GE.AND P0, PT, R8, R7, PT ;  /* 0x000000070800720c */ /* 0x000fe20003f06270 */
[----:B------:R-:W-:-:S12]  /*29e0*/  BSSY.RECONVERGENT B1, `(.L_x_54) ;  /* 0x000006d000017945 */ /* 0x000fd80003800200 */
[----:B01----:R-:W-:Y:S05]  /*29f0*/  @P0 BRA `(.L_x_55) ;  /* 0x0000000400ac0947 */ /* 0x003fea0003800000 */
[----:B------:R-:W-:-:S07]  /*2a00*/  MOV R9, R8 ;  /* 0x0000000800097202 */ /* 0x000fce0000000f00 */
.L_x_64:
        /* <DEDUP_REMOVED lines=8> */
.L_x_63:
        /* <DEDUP_REMOVED lines=20> */
.L_x_59:
        /* <DEDUP_REMOVED lines=42> */
.L_x_58:
[----:B------:R-:W-:Y:S02]  /*2e70*/  HFMA2 R0, -RZ, RZ, 0, 0 ;  /* 0x00000000ff007431 */ /* 0x000fe400000001ff */
[----:B------:R-:W-:-:S07]  /*2e80*/  FMUL R2, RZ, R15 ;  /* 0x0000000fff027220 */ /* 0x000fce0000400000 */
.L_x_57:
[----:B------:R-:W-:Y:S05]  /*2e90*/  BSYNC.RECONVERGENT B2 ;  /* 0x0000000000027941 */ /* 0x000fea0003800200 */
.L_x_56:
[----:B------:R-:W-:Y:S01]  /*2ea0*/  IMAD.MOV.U32 R4, RZ, RZ, R2 ;  /* 0x000000ffff047224 */ /* 0x000fe200078e0002 */
[----:B------:R-:W-:Y:S01]  /*2eb0*/  MOV R3, 0x3c190000 ;  /* 0x3c19000000037802 */ /* 0x000fe20000000f00 */
[----:B------:R-:W-:Y:S01]  /*2ec0*/  BSSY.RECONVERGENT B2, `(.L_x_60) ;  /* 0x000001a000027945 */ /* 0x000fe20003800200 */
[----:B------:R-:W-:Y:S01]  /*2ed0*/  LOP3.LUT R0, R0, 0x1, RZ, 0xc0, !PT ;  /* 0x0000000100007812 */ /* 0x000fe200078ec0ff */
[C---:B------:R-:W-:Y:S01]  /*2ee0*/  FMUL R2, R4.reuse, R4 ;  /* 0x0000000404027220 */ /* 0x040fe20000400000 */
[----:B------:R-:W-:Y:S02]  /*2ef0*/  FSETP.NEU.AND P1, PT, |R4|, 0.00049096695147454738617, PT ;  /* 0x3a00b43c0400780b */ /* 0x000fe40003f2d200 */
[----:B------:R-:W-:Y:S01]  /*2f00*/  ISETP.NE.U32.AND P3, PT, R0, 0x1, PT ;  /* 0x000000010000780c */ /* 0x000fe20003f65070 */
[----:B------:R-:W-:-:S04]  /*2f10*/  FFMA R3, R2, R3, 0.003265380859375 ;  /* 0x3b56000002037423 */ /* 0x000fc80000000003 */
[----:B------:R-:W-:-:S04]  /*2f20*/  FFMA R3, R2, R3, 0.0242919921875 ;  /* 0x3cc7000002037423 */ /* 0x000fc80000000003 */
[----:B------:R-:W-:-:S04]  /*2f30*/  FFMA R3, R2, R3, 0.053466796875 ;  /* 0x3d5b000002037423 */ /* 0x000fc80000000003 */
[----:B------:R-:W-:-:S04]  /*2f40*/  FFMA R3, R2, R3, 0.13337790966033935547 ;  /* 0x3e08943802037423 */ /* 0x000fc80000000003 */
[C---:B------:R-:W-:Y:S01]  /*2f50*/  FFMA R3, R2.reuse, R3, 0.33333230018615722656 ;  /* 0x3eaaaa8802037423 */ /* 0x040fe20000000003 */
[----:B------:R-:W-:-:S04]  /*2f60*/  FMUL R2, R2, R4 ;  /* 0x0000000402027220 */ /* 0x000fc80000400000 */
[----:B------:R-:W-:-:S06]  /*2f70*/  @P1 FFMA R4, R3, R2, R4 ;  /* 0x0000000203041223 */ /* 0x000fcc0000000004 */
[----:B------:R-:W1:Y:S02]  /*2f80*/  @!P3 MUFU.RCP R4, -R4 ;  /* 0x800000040004b308 */ /* 0x000e640000001000 */
[----:B-1----:R-:W-:-:S06]  /*2f90*/  FADD R3, R4, 1 ;  /* 0x3f80000004037421 */ /* 0x002fcc0000000000 */
[----:B------:R1:W2:Y:S01]  /*2fa0*/  MUFU.RSQ R2, R3 ;  /* 0x0000000300027308 */ /* 0x0002a20000001400 */
[----:B------:R-:W-:-:S04]  /*2fb0*/  IADD3 R0, PT, PT, R3, -0xd000000, RZ ;  /* 0xf300000003007810 */ /* 0x000fc80007ffe0ff */
[----:B------:R-:W-:-:S13]  /*2fc0*/  ISETP.GT.U32.AND P1, PT, R0, 0x727fffff, PT ;  /* 0x727fffff0000780c */ /* 0x000fda0003f24070 */
[----:B-12---:R-:W-:Y:S05]  /*2fd0*/  @!P1 BRA `(.L_x_61) ;  /* 0x0000000000109947 */ /* 0x006fea0003800000 */
[----:B------:R-:W-:Y:S01]  /*2fe0*/  IMAD.MOV.U32 R0, RZ, RZ, R3 ;  /* 0x000000ffff007224 */ /* 0x000fe200078e0003 */
[----:B------:R-:W-:-:S07]  /*2ff0*/  MOV R2, 0x3010 ;  /* 0x0000301000027802 */ /* 0x000fce0000000f00 */
[----:B0-----:R-:W-:Y:S05]  /*3000*/  CALL.REL.NOINC `($__internal_0_$__cuda_sm20_sqrt_rn_f32_slowpath) ;  /* 0x00000000003c7944 */ /* 0x001fea0003c00000 */
[----:B------:R-:W-:Y:S05]  /*3010*/  BRA `(.L_x_62) ;  /* 0x0000000000107947 */ /* 0x000fea0003800000 */
.L_x_61:
[----:B------:R-:W-:Y:S01]  /*3020*/  FMUL.FTZ R6, R3, R2 ;  /* 0x0000000203067220 */ /* 0x000fe20000410000 */
[----:B------:R-:W-:-:S03]  /*3030*/  FMUL.FTZ R0, R2, 0.5 ;  /* 0x3f00000002007820 */ /* 0x000fc60000410000 */
[----:B------:R-:W-:-:S04]  /*3040*/  FFMA R3, -R6, R6, R3 ;  /* 0x0000000606037223 */ /* 0x000fc80000000103 */
[----:B------:R-:W-:-:S07]  /*3050*/  FFMA R6, R3, R0, R6 ;  /* 0x0000000003067223 */ /* 0x000fce0000000006 */
.L_x_62:
[----:B------:R-:W-:Y:S05]  /*3060*/  BSYNC.RECONVERGENT B2 ;  /* 0x0000000000027941 */ /* 0x000fea0003800200 */
.L_x_60:
[----:B------:R-:W-:Y:S01]  /*3070*/  FADD R15, R6, R15 ;  /* 0x0000000f060f7221 */ /* 0x000fe20000000000 */
[----:B------:R-:W-:Y:S06]  /*3080*/  @P0 BRA `(.L_x_63) ;  /* 0xfffffff800800947 */ /* 0x000fec000383ffff */
[----:B------:R1:W-:Y:S01]  /*3090*/  STG.E desc[UR6][R10.64], R15 ;  /* 0x0000000f0a007986 */ /* 0x0003e2000c101906 */
[----:B------:R-:W-:Y:S05]  /*30a0*/  @P2 BRA `(.L_x_64) ;  /* 0xfffffff800582947 */ /* 0x000fea000383ffff */
.L_x_55:
[----:B------:R-:W-:Y:S05]  /*30b0*/  BSYNC.RECONVERGENT B1 ;  /* 0x0000000000017941 */ /* 0x000fea0003800200 */
.L_x_54:
[----:B------:R-:W-:-:S04]  /*30c0*/  IADD3 R14, PT, PT, R14, 0x4, RZ ;  /* 0x000000040e0e7810 */ /* 0x000fc80007ffe0ff */
[----:B------:R-:W-:-:S13]  /*30d0*/  ISETP.GE.AND P0, PT, R14, R5, PT ;  /* 0x000000050e00720c */ /* 0x000fda0003f06270 */
[----:B------:R-:W-:Y:S05]  /*30e0*/  @!P0 BRA `(.L_x_65) ;  /* 0xfffffff800388947 */ /* 0x000fea000383ffff */
[----:B------:R-:W-:Y:S05]  /*30f0*/  EXIT ;  /* 0x000000000000794d */ /* 0x000fea0003800000 */
        .weak           $__internal_0_$__cuda_sm20_sqrt_rn_f32_slowpath
        .type           $__internal_0_$__cuda_sm20_sqrt_rn_f32_slowpath,@function
        .size           $__internal_0_$__cuda_sm20_sqrt_rn_f32_slowpath,(.L_x_76 - $__internal_0_$__cuda_sm20_sqrt_rn_f32_slowpath)
$__internal_0_$__cuda_sm20_sqrt_rn_f32_slowpath:
[----:B------:R-:W-:-:S13]  /*3100*/  LOP3.LUT P1, RZ, R0, 0x7fffffff, RZ, 0xc0, !PT ;  /* 0x7fffffff00ff7812 */ /* 0x000fda000782c0ff */
[----:B------:R-:W-:Y:S01]  /*3110*/  @!P1 MOV R6, R0 ;  /* 0x0000000000069202 */ /* 0x000fe20000000f00 */
[----:B------:R-:W-:Y:S06]  /*3120*/  @!P1 BRA `(.L_x_66) ;  /* 0x0000000000409947 */ /* 0x000fec0003800000 */
[----:B------:R-:W-:-:S13]  /*3130*/  FSETP.GEU.FTZ.AND P1, PT, R0, RZ, PT ;  /* 0x000000ff0000720b */ /* 0x000fda0003f3e000 */
[----:B------:R-:W-:Y:S01]  /*3140*/  @!P1 IMAD.MOV.U32 R6, RZ, RZ, 0x7fffffff ;  /* 0x7fffffffff069424 */ /* 0x000fe200078e00ff */
[----:B------:R-:W-:Y:S06]  /*3150*/  @!P1 BRA `(.L_x_66) ;  /* 0x0000000000349947 */ /* 0x000fec0003800000 */
[----:B------:R-:W-:-:S13]  /*3160*/  FSETP.GTU.FTZ.AND P1, PT, |R0|, +INF , PT ;  /* 0x7f8000000000780b */ /* 0x000fda0003f3c200 */
[----:B------:R-:W-:Y:S01]  /*3170*/  @P1 FADD.FTZ R6, R0, 1 ;  /* 0x3f80000000061421 */ /* 0x000fe20000010000 */
[----:B------:R-:W-:Y:S06]  /*3180*/  @P1 BRA `(.L_x_66) ;  /* 0x0000000000281947 */ /* 0x000fec0003800000 */
[----:B------:R-:W-:-:S13]  /*3190*/  FSETP.NEU.FTZ.AND P1, PT, |R0|, +INF , PT ;  /* 0x7f8000000000780b */ /* 0x000fda0003f3d200 */
[----:B------:R-:W-:-:S04]  /*31a0*/  @P1 FFMA R12, R0, 1.84467440737095516160e+19, RZ ;  /* 0x5f800000000c1823 */ /* 0x000fc800000000ff */
[----:B------:R-:W0:Y:S02]  /*31b0*/  @P1 MUFU.RSQ R13, R12 ;  /* 0x0000000c000d1308 */ /* 0x000e240000001400 */
[----:B0-----:R-:W-:Y:S01]  /*31c0*/  @P1 FMUL.FTZ R3, R12, R13 ;  /* 0x0000000d0c031220 */ /* 0x001fe20000410000 */
[----:B------:R-:W-:-:S03]  /*31d0*/  @P1 FMUL.FTZ R4, R13, 0.5 ;  /* 0x3f0000000d041820 */ /* 0x000fc60000410000 */
[----:B------:R-:W-:-:S04]  /*31e0*/  @P1 FADD.FTZ R6, -R3, -RZ ;  /* 0x800000ff03061221 */ /* 0x000fc80000010100 */
[----:B------:R-:W-:Y:S01]  /*31f0*/  @P1 FFMA R18, R3, R6, R12 ;  /* 0x0000000603121223 */ /* 0x000fe2000000000c */
[----:B------:R-:W-:-:S03]  /*3200*/  @!P1 MOV R6, R0 ;  /* 0x0000000000069202 */ /* 0x000fc60000000f00 */
[----:B------:R-:W-:-:S04]  /*3210*/  @P1 FFMA R4, R18, R4, R3 ;  /* 0x0000000412041223 */ /* 0x000fc80000000003 */
[----:B------:R-:W-:-:S07]  /*3220*/  @P1 FMUL.FTZ R6, R4, 2.3283064365386962891e-10 ;  /* 0x2f80000004061820 */ /* 0x000fce0000410000 */
.L_x_66:
[----:B------:R-:W-:-:S04]  /*3230*/  HFMA2 R3, -RZ, RZ, 0, 0 ;  /* 0x00000000ff037431 */ /* 0x000fc800000001ff */
[----:B------:R-:W-:Y:S05]  /*3240*/  RET.REL.NODEC R2 `(_Z8kernel_APfiii) ;  /* 0xffffffcc026c7950 */ /* 0x000fea0003c3ffff */
.L_x_67:
[----:B------:R-:W-:-:S00]  /*3250*/  BRA `(.L_x_67) ;  /* 0xfffffffc00fc7947 */ /* 0x000fc0000383ffff */
[----:B------:R-:W-:-:S00]  /*3260*/  NOP ;  /* 0x0000000000007918 */ /* 0x000fc00000000000 */
        /* <DEDUP_REMOVED lines=9> */
.L_x_76:


//--------------------- .nv.global.init           --------------------------
	.section	.nv.global.init,"aw",@progbits
	.align	4
.nv.global.init:
	.type		__cudart_i2opi_f,@object
	.size		__cudart_i2opi_f,(.L_0 - __cudart_i2opi_f)
__cudart_i2opi_f:
        /*0000*/ 	.byte	0x41, 0x90, 0x43, 0x3c, 0x99, 0x95, 0x62, 0xdb, 0xc0, 0xdd, 0x34, 0xf5, 0xd1, 0x57, 0x27, 0xfc
        /*0010*/ 	.byte	0x29, 0x15, 0x44, 0x4e, 0x6e, 0x83, 0xf9, 0xa2
.L_0:


//--------------------- .nv.shared.reserved.0     --------------------------
	.section	.nv.shared.reserved.0,"aw",@nobits
	.weak		__nv_reservedSMEM_offset_0_alias
	.size		__nv_reservedSMEM_offset_0_alias, 0, 64
	.other		__nv_reservedSMEM_offset_0_alias,@"STO_CUDA_RESERVED_SHARED STV_DEFAULT"
__nv_reservedSMEM_offset_0_alias:
	.zero		0
	.zero		64


//--------------------- .nv.constant0._Z8kernel_APfiii --------------------------
	.section	.nv.constant0._Z8kernel_APfiii,"a",@progbits
	.sectionflags	@""
	.align	4
.nv.constant0._Z8kernel_APfiii:
	.zero		916


//--------------------- SYMBOLS --------------------------

	.type		.nv.reservedSmem.offset0,@object
	.size		.nv.reservedSmem.offset0,0x4
